	.target	sm_90a

	.elftype	@"ET_EXEC"


//--------------------- .note.nv.tkinfo           --------------------------
	.section	.note.nv.tkinfo,"",@"SHT_NOTE"
	.sectionflags	@"SHF_NOTE_NV_TKINFO"
	.tkinfo
        /*0018*/ 	.word	0x00000002
        /*0030*/ 	.string	""
        /*0030*/ 	.string	"ptxas"
        /*0030*/ 	.string	"Cuda compilation tools, release 13.0, V13.0.88"
        /*0030*/ 	.string	"Build cuda_13.0.r13.0/compiler.36424714_0"
        /*0030*/ 	.string	"-arch sm_90a -m 64 "



//--------------------- .note.nv.cuinfo           --------------------------
	.section	.note.nv.cuinfo,"",@"SHT_NOTE"
	.sectionflags	@"SHF_NOTE_NV_CUINFO"
        /*0018*/ 	.short	0x0002
        /*001a*/ 	.short	0x005a
        /*001c*/ 	.short	0x0082
	.zero		2


//--------------------- .nv.info                  --------------------------
	.section	.nv.info,"",@"SHT_CUDA_INFO"
	.align	4


	//----- nvinfo : EIATTR_REGCOUNT
	.align		4
        /*0000*/ 	.byte	0x04, 0x2f
        /*0002*/ 	.short	(.L_15 - .L_14)
	.align		4
.L_14:
        /*0004*/ 	.word	index@(_ZN7cutlass13device_kernelINS_4gemm6kernel13GemmUniversalIN4cute5tupleIJiiiiEEENS1_10collective13CollectiveMmaINS1_34MainloopSm90TmaGmmaWarpSpecializedILi4ENS5_IJNS4_1CILi1EEENSA_ILi2EEESB_EEENS1_35KernelTmaWarpSpecializedCooperativeEEENS5_IJNSA_ILi256EEESG_NSA_ILi32EEEEEEaNS5_IJlSB_lEEEaSJ_NS4_8TiledMMAINS4_8MMA_AtomIJNS4_4SM904GMMA27MMA_64x256x32_S32S8S8_SS_TNEEEENS4_6LayoutINS5_IJSC_SB_SB_EEENS5_IJSB_NSA_ILi0EEESS_EEEEENS5_IJNS4_10UnderscoreESV_SV_EEEEENS4_23SM90_TMA_LOAD_MULTICASTENS4_14ComposedLayoutINS4_7SwizzleILi1ELi4ELi3EEENS4_18smem_ptr_flag_bitsILi8EEENSQ_INS5_IJNSA_ILi8EEESH_EEENS5_IJSH_SB_EEEEEEEvNS4_8identityENS4_13SM90_TMA_LOADES18_vS19_EENS_8epilogue10collective6detail29Sm90TmaWarpSpecializedAdapterINS1D_15DefaultEpilogueIaSJ_SJ_NS1C_6thread17LinearCombinationIaLi1EiiLNS1H_9ScaleType4KindE0ELNS_15FloatRoundStyleE2EaEENS1_15EpilogueDefaultEEEEEvvEEEEvNT_6ParamsE)
        /*0008*/ 	.word	0x000000a8


	//----- nvinfo : EIATTR_FRAME_SIZE
	.align		4
.L_15:
        /*000c*/ 	.byte	0x04, 0x11
        /*000e*/ 	.short	(.L_17 - .L_16)
	.align		4
.L_16:
        /*0010*/ 	.word	index@(_ZN7cutlass13device_kernelINS_4gemm6kernel13GemmUniversalIN4cute5tupleIJiiiiEEENS1_10collective13CollectiveMmaINS1_34MainloopSm90TmaGmmaWarpSpecializedILi4ENS5_IJNS4_1CILi1EEENSA_ILi2EEESB_EEENS1_35KernelTmaWarpSpecializedCooperativeEEENS5_IJNSA_ILi256EEESG_NSA_ILi32EEEEEEaNS5_IJlSB_lEEEaSJ_NS4_8TiledMMAINS4_8MMA_AtomIJNS4_4SM904GMMA27MMA_64x256x32_S32S8S8_SS_TNEEEENS4_6LayoutINS5_IJSC_SB_SB_EEENS5_IJSB_NSA_ILi0EEESS_EEEEENS5_IJNS4_10UnderscoreESV_SV_EEEEENS4_23SM90_TMA_LOAD_MULTICASTENS4_14ComposedLayoutINS4_7SwizzleILi1ELi4ELi3EEENS4_18smem_ptr_flag_bitsILi8EEENSQ_INS5_IJNSA_ILi8EEESH_EEENS5_IJSH_SB_EEEEEEEvNS4_8identityENS4_13SM90_TMA_LOADES18_vS19_EENS_8epilogue10collective6detail29Sm90TmaWarpSpecializedAdapterINS1D_15DefaultEpilogueIaSJ_SJ_NS1C_6thread17LinearCombinationIaLi1EiiLNS1H_9ScaleType4KindE0ELNS_15FloatRoundStyleE2EaEENS1_15EpilogueDefaultEEEEEvvEEEEvNT_6ParamsE)
        /*0014*/ 	.word	0x000002c0


	//----- nvinfo : EIATTR_MIN_STACK_SIZE
	.align		4
.L_17:
        /*0018*/ 	.byte	0x04, 0x12
        /*001a*/ 	.short	(.L_19 - .L_18)
	.align		4
.L_18:
        /*001c*/ 	.word	index@(_ZN7cutlass13device_kernelINS_4gemm6kernel13GemmUniversalIN4cute5tupleIJiiiiEEENS1_10collective13CollectiveMmaINS1_34MainloopSm90TmaGmmaWarpSpecializedILi4ENS5_IJNS4_1CILi1EEENSA_ILi2EEESB_EEENS1_35KernelTmaWarpSpecializedCooperativeEEENS5_IJNSA_ILi256EEESG_NSA_ILi32EEEEEEaNS5_IJlSB_lEEEaSJ_NS4_8TiledMMAINS4_8MMA_AtomIJNS4_4SM904GMMA27MMA_64x256x32_S32S8S8_SS_TNEEEENS4_6LayoutINS5_IJSC_SB_SB_EEENS5_IJSB_NSA_ILi0EEESS_EEEEENS5_IJNS4_10UnderscoreESV_SV_EEEEENS4_23SM90_TMA_LOAD_MULTICASTENS4_14ComposedLayoutINS4_7SwizzleILi1ELi4ELi3EEENS4_18smem_ptr_flag_bitsILi8EEENSQ_INS5_IJNSA_ILi8EEESH_EEENS5_IJSH_SB_EEEEEEEvNS4_8identityENS4_13SM90_TMA_LOADES18_vS19_EENS_8epilogue10collective6detail29Sm90TmaWarpSpecializedAdapterINS1D_15DefaultEpilogueIaSJ_SJ_NS1C_6thread17LinearCombinationIaLi1EiiLNS1H_9ScaleType4KindE0ELNS_15FloatRoundStyleE2EaEENS1_15EpilogueDefaultEEEEEvvEEEEvNT_6ParamsE)
        /*0020*/ 	.word	0x000002c0
.L_19:


//--------------------- .nv.compat                --------------------------
	.section	.nv.compat,"",@"SHT_CUDA_COMPAT_INFO"
	.align	4
        /*0000*/ 	.byte	0x02, 0x09, 0x01, 0x00, 0x02, 0x02, 0x04, 0x00, 0x02, 0x05, 0x05, 0x00, 0x03, 0x07, 0x01, 0x01
        /*0010*/ 	.byte	0x02, 0x03, 0x01, 0x00, 0x02, 0x06, 0x01, 0x00, 0x04, 0x0b, 0x08, 0x00, 0x00, 0x00, 0x00, 0x00
        /*0020*/ 	.byte	0x00, 0x00, 0x00, 0x00


//--------------------- .nv.info._ZN7cutlass13device_kernelINS_4gemm6kernel13GemmUniversalIN4cute5tupleIJiiiiEEENS1_10collective13CollectiveMmaINS1_34MainloopSm90TmaGmmaWarpSpecializedILi4ENS5_IJNS4_1CILi1EEENSA_ILi2EEESB_EEENS1_35KernelTmaWarpSpecializedCooperativeEEENS5_IJNSA_ILi256EEESG_NSA_ILi32EEEEEEaNS5_IJlSB_lEEEaSJ_NS4_8TiledMMAINS4_8MMA_AtomIJNS4_4SM904GMMA27MMA_64x256x32_S32S8S8_SS_TNEEEENS4_6LayoutINS5_IJSC_SB_SB_EEENS5_IJSB_NSA_ILi0EEESS_EEEEENS5_IJNS4_10UnderscoreESV_SV_EEEEENS4_23SM90_TMA_LOAD_MULTICASTENS4_14ComposedLayoutINS4_7SwizzleILi1ELi4ELi3EEENS4_18smem_ptr_flag_bitsILi8EEENSQ_INS5_IJNSA_ILi8EEESH_EEENS5_IJSH_SB_EEEEEEEvNS4_8identityENS4_13SM90_TMA_LOADES18_vS19_EENS_8epilogue10collective6detail29Sm90TmaWarpSpecializedAdapterINS1D_15DefaultEpilogueIaSJ_SJ_NS1C_6thread17LinearCombinationIaLi1EiiLNS1H_9ScaleType4KindE0ELNS_15FloatRoundStyleE2EaEENS1_15EpilogueDefaultEEEEEvvEEEEvNT_6ParamsE --------------------------
	.section	.nv.info._ZN7cutlass13device_kernelINS_4gemm6kernel13GemmUniversalIN4cute5tupleIJiiiiEEENS1_10collective13CollectiveMmaINS1_34MainloopSm90TmaGmmaWarpSpecializedILi4ENS5_IJNS4_1CILi1EEENSA_ILi2EEESB_EEENS1_35KernelTmaWarpSpecializedCooperativeEEENS5_IJNSA_ILi256EEESG_NSA_ILi32EEEEEEaNS5_IJlSB_lEEEaSJ_NS4_8TiledMMAINS4_8MMA_AtomIJNS4_4SM904GMMA27MMA_64x256x32_S32S8S8_SS_TNEEEENS4_6LayoutINS5_IJSC_SB_SB_EEENS5_IJSB_NSA_ILi0EEESS_EEEEENS5_IJNS4_10UnderscoreESV_SV_EEEEENS4_23SM90_TMA_LOAD_MULTICASTENS4_14ComposedLayoutINS4_7SwizzleILi1ELi4ELi3EEENS4_18smem_ptr_flag_bitsILi8EEENSQ_INS5_IJNSA_ILi8EEESH_EEENS5_IJSH_SB_EEEEEEEvNS4_8identityENS4_13SM90_TMA_LOADES18_vS19_EENS_8epilogue10collective6detail29Sm90TmaWarpSpecializedAdapterINS1D_15DefaultEpilogueIaSJ_SJ_NS1C_6thread17LinearCombinationIaLi1EiiLNS1H_9ScaleType4KindE0ELNS_15FloatRoundStyleE2EaEENS1_15EpilogueDefaultEEEEEvvEEEEvNT_6ParamsE,"",@"SHT_CUDA_INFO"
	.sectionflags	@""
	.align	4


	//----- nvinfo : EIATTR_CUDA_API_VERSION
	.align		4
        /*0000*/ 	.byte	0x04, 0x37
        /*0002*/ 	.short	(.L_21 - .L_20)
.L_20:
        /*0004*/ 	.word	0x00000082


	//----- nvinfo : EIATTR_KPARAM_INFO
	.align		4
.L_21:
        /*0008*/ 	.byte	0x04, 0x17
        /*000a*/ 	.short	(.L_23 - .L_22)
.L_22:
        /*000c*/ 	.word	0x00000000
        /*0010*/ 	.short	0x0000
        /*0012*/ 	.short	0x0070
        /*0014*/ 	.byte	0x00, 0xf0, 0x01, 0x10


	//----- nvinfo : EIATTR_SPARSE_MMA_MASK
	.align		4
.L_23:
        /*0018*/ 	.byte	0x03, 0x50
        /*001a*/ 	.short	0x0000


	//----- nvinfo : EIATTR_MAXREG_COUNT
	.align		4
        /*001c*/ 	.byte	0x03, 0x1b
        /*001e*/ 	.short	0x00a8


	//----- nvinfo : EIATTR_NUM_BARRIERS
	.align		4
        /*0020*/ 	.byte	0x02, 0x4c
        /*0022*/ 	.byte	0x01
	.zero		1


	//----- nvinfo : EIATTR_EXTERNS
	.align		4
        /*0024*/ 	.byte	0x04, 0x0f
        /*0026*/ 	.short	(.L_25 - .L_24)


	//   ....[0]....
	.align		4
.L_24:
        /*0028*/ 	.word	index@(__assertfail)


	//----- nvinfo : EIATTR_ANNOTATIONS
	.align		4
.L_25:
        /*002c*/ 	.byte	0x04, 0x55
        /*002e*/ 	.short	(.L_27 - .L_26)


	//   ....[0]....
.L_26:
        /*0030*/ 	.word	0x00000001
        /*0034*/ 	.byte	0x80, 0x09, 0x00, 0x00, 0x01, 0x00, 0x00, 0x00, 0xa0, 0x09, 0x00, 0x00, 0x01, 0x00, 0x00, 0x00
        /* <DEDUP_REMOVED lines=251> */
        /*0ff4*/ 	.byte	0x70, 0x18, 0x01, 0x00, 0x01, 0x00, 0x00, 0x00, 0x90, 0x18, 0x01, 0x00


	//----- nvinfo : EIATTR_MERCURY_ISA_VERSION
	.align		4
.L_27:
        /*1000*/ 	.byte	0x03, 0x5f
        /*1002*/ 	.short	0x0101


	//----- nvinfo : EIATTR_INT_WARP_WIDE_INSTR_OFFSETS
	.align		4
        /*1004*/ 	.byte	0x04, 0x31
        /*1006*/ 	.short	(.L_29 - .L_28)


	//   ....[0]....
.L_28:
        /*1008*/ 	.word	0x00000550


	//   ....[1]....
        /*100c*/ 	.word	0x00000600


	//   ....[2]....
        /*1010*/ 	.word	0x000006e0


	//   ....[3]....
        /*1014*/ 	.word	0x00002af0


	//----- nvinfo : EIATTR_COOP_GROUP_MASK_REGIDS
	.align		4
.L_29:
        /*1018*/ 	.byte	0x04, 0x29
        /*101a*/ 	.short	(.L_31 - .L_30)


	//   ....[0]....
.L_30:
        /*101c*/ 	.word	0xffffffff


	//   ....[1]....
        /*1020*/ 	.word	0xffffffff


	//   ....[2]....
        /*1024*/ 	.word	0xffffffff


	//   ....[3]....
        /*1028*/ 	.word	0xffffffff


	//   ....[4]....
        /*102c*/ 	.word	0xffffffff


	//   ....[5]....
        /*1030*/ 	.word	0xffffffff


	//----- nvinfo : EIATTR_COOP_GROUP_INSTR_OFFSETS
	.align		4
.L_31:
        /*1034*/ 	.byte	0x04, 0x28
        /*1036*/ 	.short	(.L_33 - .L_32)


	//   ....[0]....
.L_32:
        /*1038*/ 	.word	0x00000070


	//   ....[1]....
        /*103c*/ 	.word	0x00000080


	//   ....[2]....
        /*1040*/ 	.word	0x000001a0


	//   ....[3]....
        /*1044*/ 	.word	0x000003c0


	//   ....[4]....
        /*1048*/ 	.word	0x000007d0


	//   ....[5]....
        /*104c*/ 	.word	0x000013a0


	//----- nvinfo : EIATTR_REG_RECONFIG
	.align		4
.L_33:
        /*1050*/ 	.byte	0x01, 0x54
	.zero		2


	//----- nvinfo : EIATTR_SYSCALL_OFFSETS
	.align		4
        /*1054*/ 	.byte	0x04, 0x46
        /*1056*/ 	.short	(.L_35 - .L_34)


	//   ....[0]....
.L_34:
        /*1058*/ 	.word	0x00001560


	//----- nvinfo : EIATTR_MBARRIER_INSTR_OFFSETS
	.align		4
.L_35:
        /*105c*/ 	.byte	0x04, 0x39
        /*105e*/ 	.short	(.L_37 - .L_36)


	//   ....[0]....
.L_36:
        /*1060*/ 	.word	0x00000320
        /*1064*/ 	.word	0x000000ff
        /*1068*/ 	.word	0x00000000
        /*106c*/ 	.short	0x0100
        /*106e*/ 	.byte	0x08
	.zero		1


	//   ....[1]....
        /*1070*/ 	.word	0x00000330
        /*1074*/ 	.word	0x000000ff
        /*1078*/ 	.word	0x00000020
        /*107c*/ 	.short	0x0100
        /*107e*/ 	.byte	0x08
	.zero		1


	//   ....[2]....
        /*1080*/ 	.word	0x00000340
        /*1084*/ 	.word	0x000000ff
        /*1088*/ 	.word	0x00000008
        /*108c*/ 	.short	0x0100
        /*108e*/ 	.byte	0x08
	.zero		1


	//   ....[3]....
        /*1090*/ 	.word	0x00000350
        /*1094*/ 	.word	0x000000ff
        /*1098*/ 	.word	0x00000028
        /*109c*/ 	.short	0x0100
        /*109e*/ 	.byte	0x08
	.zero		1


	//   ....[4]....
        /*10a0*/ 	.word	0x00000360
        /*10a4*/ 	.word	0x000000ff
        /*10a8*/ 	.word	0x00000010
        /*10ac*/ 	.short	0x0100
        /*10ae*/ 	.byte	0x08
	.zero		1


	//   ....[5]....
        /*10b0*/ 	.word	0x00000370
        /*10b4*/ 	.word	0x000000ff
        /*10b8*/ 	.word	0x00000030
        /*10bc*/ 	.short	0x0100
        /*10be*/ 	.byte	0x08
	.zero		1


	//   ....[6]....
        /*10c0*/ 	.word	0x00000380
        /*10c4*/ 	.word	0x000000ff
        /*10c8*/ 	.word	0x00000018
        /*10cc*/ 	.short	0x0100
        /*10ce*/ 	.byte	0x08
	.zero		1


	//   ....[7]....
        /*10d0*/ 	.word	0x00000390
        /*10d4*/ 	.word	0x000000ff
        /*10d8*/ 	.word	0x00000038
        /*10dc*/ 	.short	0x0100
        /*10de*/ 	.byte	0x08
	.zero		1


	//   ....[8]....
        /*10e0*/ 	.word	0x00000750
        /*10e4*/ 	.word	0x000000ff
        /*10e8*/ 	.word	0x00000050
        /*10ec*/ 	.short	0x0100
        /*10ee*/ 	.byte	0x07
	.zero		1


	//   ....[9]....
        /*10f0*/ 	.word	0x00000780
        /*10f4*/ 	.word	0x000000ff
        /*10f8*/ 	.word	0x00000058
        /*10fc*/ 	.short	0x0100
        /*10fe*/ 	.byte	0x07
	.zero		1


	//   ....[10]....
        /*1100*/ 	.word	0x00001640
        /*1104*/ 	.word	0x00000003
        /*1108*/ 	.word	0x00000000
        /*110c*/ 	.short	0x010a
        /*110e*/ 	.byte	0x3f
	.zero		1


	//   ....[11]....
        /*1110*/ 	.word	0x00001680
        /*1114*/ 	.word	0x00000003
        /*1118*/ 	.word	0x00000000
        /*111c*/ 	.short	0x010a
        /*111e*/ 	.byte	0x3f
	.zero		1


	//   ....[12]....
        /*1120*/ 	.word	0x00001d20
        /*1124*/ 	.word	0x00000005
        /*1128*/ 	.word	0x00000000
        /*112c*/ 	.short	0x010a
        /*112e*/ 	.byte	0x3f
	.zero		1


	//   ....[13]....
        /*1130*/ 	.word	0x00001d60
        /*1134*/ 	.word	0x00000005
        /*1138*/ 	.word	0x00000000
        /*113c*/ 	.short	0x010a
        /*113e*/ 	.byte	0x3f
	.zero		1


	//   ....[14]....
        /*1140*/ 	.word	0x00002990
        /*1144*/ 	.word	0x00000005
        /*1148*/ 	.word	0x00000000
        /*114c*/ 	.short	0x0101
        /*114e*/ 	.byte	0x3f
	.zero		1


	//   ....[15]....
        /*1150*/ 	.word	0x00002b80
        /*1154*/ 	.word	0x00000000
        /*1158*/ 	.word	0x00000000
        /*115c*/ 	.short	0x0101
        /*115e*/ 	.byte	0x3f
	.zero		1


	//   ....[16]....
        /*1160*/ 	.word	0x000113f0
        /*1164*/ 	.word	0x0000000c
        /*1168*/ 	.word	0x00000020
        /*116c*/ 	.short	0x010a
        /*116e*/ 	.byte	0x3f
	.zero		1


	//   ....[17]....
        /*1170*/ 	.word	0x00011800
        /*1174*/ 	.word	0x00000002
        /*1178*/ 	.word	0x00000058
        /*117c*/ 	.short	0x0101
        /*117e*/ 	.byte	0x3f
	.zero		1


	//   ....[18]....
        /*1180*/ 	.word	0x00011f90
        /*1184*/ 	.word	0x00000005
        /*1188*/ 	.word	0x00000000
        /*118c*/ 	.short	0x010a
        /*118e*/ 	.byte	0x3f
	.zero		1


	//   ....[19]....
        /*1190*/ 	.word	0x00012020
        /*1194*/ 	.word	0x00000007
        /*1198*/ 	.word	0x00000000
        /*119c*/ 	.short	0x010a
        /*119e*/ 	.byte	0x3f
	.zero		1


	//   ....[20]....
        /*11a0*/ 	.word	0x000120b0
        /*11a4*/ 	.word	0x00000007
        /*11a8*/ 	.word	0x00000000
        /*11ac*/ 	.short	0x010a
        /*11ae*/ 	.byte	0x3f
	.zero		1


	//   ....[21]....
        /*11b0*/ 	.word	0x00012140
        /*11b4*/ 	.word	0x00000003
        /*11b8*/ 	.word	0x00000000
        /*11bc*/ 	.short	0x010a
        /*11be*/ 	.byte	0x3f
	.zero		1


	//   ....[22]....
        /*11c0*/ 	.word	0x000121a0
        /*11c4*/ 	.word	0x00000003
        /*11c8*/ 	.word	0x00000000
        /*11cc*/ 	.short	0x010a
        /*11ce*/ 	.byte	0x3f
	.zero		1


	//   ....[23]....
        /*11d0*/ 	.word	0x000121f0
        /*11d4*/ 	.word	0x00000005
        /*11d8*/ 	.word	0x00000000
        /*11dc*/ 	.short	0x010a
        /*11de*/ 	.byte	0x3f
	.zero		1


	//   ....[24]....
        /*11e0*/ 	.word	0x000122c0
        /*11e4*/ 	.word	0x0000000c
        /*11e8*/ 	.word	0x00000020
        /*11ec*/ 	.short	0x010a
        /*11ee*/ 	.byte	0x3f
	.zero		1


	//   ....[25]....
        /*11f0*/ 	.word	0x00012390
        /*11f4*/ 	.word	0x00000005
        /*11f8*/ 	.word	0x00000000
        /*11fc*/ 	.short	0x010a
        /*11fe*/ 	.byte	0x3f
	.zero		1


	//   ....[26]....
        /*1200*/ 	.word	0x000123e0
        /*1204*/ 	.word	0x00000007
        /*1208*/ 	.word	0x00000000
        /*120c*/ 	.short	0x010a
        /*120e*/ 	.byte	0x3f
	.zero		1


	//   ....[27]....
        /*1210*/ 	.word	0x00012430
        /*1214*/ 	.word	0x00000007
        /*1218*/ 	.word	0x00000000
        /*121c*/ 	.short	0x010a
        /*121e*/ 	.byte	0x3f
	.zero		1


	//----- nvinfo : EIATTR_NUM_MBARRIERS
	.align		4
.L_37:
        /*1220*/ 	.byte	0x03, 0x38
        /*1222*/ 	.short	0x000a


	//----- nvinfo : EIATTR_EXIT_INSTR_OFFSETS
	.align		4
        /*1224*/ 	.byte	0x04, 0x1c
        /*1226*/ 	.short	(.L_39 - .L_38)


	//   ....[0]....
.L_38:
        /*1228*/ 	.word	0x00000a30


	//   ....[1]....
        /*122c*/ 	.word	0x000012c0


	//   ....[2]....
        /*1230*/ 	.word	0x00010a40


	//   ....[3]....
        /*1234*/ 	.word	0x00011060


	//   ....[4]....
        /*1238*/ 	.word	0x00012190


	//----- nvinfo : EIATTR_MAX_THREADS
	.align		4
.L_39:
        /*123c*/ 	.byte	0x04, 0x05
        /*123e*/ 	.short	(.L_41 - .L_40)
.L_40:
        /*1240*/ 	.word	0x00000180
        /*1244*/ 	.word	0x00000001
        /*1248*/ 	.word	0x00000001


	//----- nvinfo : EIATTR_CRS_STACK_SIZE
	.align		4
.L_41:
        /*124c*/ 	.byte	0x04, 0x1e
        /*124e*/ 	.short	(.L_43 - .L_42)
.L_42:
        /*1250*/ 	.word	0x00000000


	//----- nvinfo : EIATTR_CBANK_PARAM_SIZE
	.align		4
.L_43:
        /*1254*/ 	.byte	0x03, 0x19
        /*1256*/ 	.short	0x0470


	//----- nvinfo : EIATTR_PARAM_CBANK
	.align		4
        /*1258*/ 	.byte	0x04, 0x0a
        /*125a*/ 	.short	(.L_45 - .L_44)
	.align		4
.L_44:
        /*125c*/ 	.word	index@(.nv.constant0._ZN7cutlass13device_kernelINS_4gemm6kernel13GemmUniversalIN4cute5tupleIJiiiiEEENS1_10collective13CollectiveMmaINS1_34MainloopSm90TmaGmmaWarpSpecializedILi4ENS5_IJNS4_1CILi1EEENSA_ILi2EEESB_EEENS1_35KernelTmaWarpSpecializedCooperativeEEENS5_IJNSA_ILi256EEESG_NSA_ILi32EEEEEEaNS5_IJlSB_lEEEaSJ_NS4_8TiledMMAINS4_8MMA_AtomIJNS4_4SM904GMMA27MMA_64x256x32_S32S8S8_SS_TNEEEENS4_6LayoutINS5_IJSC_SB_SB_EEENS5_IJSB_NSA_ILi0EEESS_EEEEENS5_IJNS4_10UnderscoreESV_SV_EEEEENS4_23SM90_TMA_LOAD_MULTICASTENS4_14ComposedLayoutINS4_7SwizzleILi1ELi4ELi3EEENS4_18smem_ptr_flag_bitsILi8EEENSQ_INS5_IJNSA_ILi8EEESH_EEENS5_IJSH_SB_EEEEEEEvNS4_8identityENS4_13SM90_TMA_LOADES18_vS19_EENS_8epilogue10collective6detail29Sm90TmaWarpSpecializedAdapterINS1D_15DefaultEpilogueIaSJ_SJ_NS1C_6thread17LinearCombinationIaLi1EiiLNS1H_9ScaleType4KindE0ELNS_15FloatRoundStyleE2EaEENS1_15EpilogueDefaultEEEEEvvEEEEvNT_6ParamsE)
        /*1260*/ 	.short	0x0210
        /*1262*/ 	.short	0x0470


	//----- nvinfo : EIATTR_SW_WAR
	.align		4
.L_45:
        /*1264*/ 	.byte	0x04, 0x36
        /*1266*/ 	.short	(.L_47 - .L_46)
.L_46:
        /*1268*/ 	.word	0x00000008
.L_47:


//--------------------- .nv.callgraph             --------------------------
	.section	.nv.callgraph,"",@"SHT_CUDA_CALLGRAPH"
	.align	4
	.sectionentsize	8
	.align		4
        /*0000*/ 	.word	0x00000000
	.align		4
        /*0004*/ 	.word	0xffffffff
	.align		4
        /*0008*/ 	.word	index@(_ZN7cutlass13device_kernelINS_4gemm6kernel13GemmUniversalIN4cute5tupleIJiiiiEEENS1_10collective13CollectiveMmaINS1_34MainloopSm90TmaGmmaWarpSpecializedILi4ENS5_IJNS4_1CILi1EEENSA_ILi2EEESB_EEENS1_35KernelTmaWarpSpecializedCooperativeEEENS5_IJNSA_ILi256EEESG_NSA_ILi32EEEEEEaNS5_IJlSB_lEEEaSJ_NS4_8TiledMMAINS4_8MMA_AtomIJNS4_4SM904GMMA27MMA_64x256x32_S32S8S8_SS_TNEEEENS4_6LayoutINS5_IJSC_SB_SB_EEENS5_IJSB_NSA_ILi0EEESS_EEEEENS5_IJNS4_10UnderscoreESV_SV_EEEEENS4_23SM90_TMA_LOAD_MULTICASTENS4_14ComposedLayoutINS4_7SwizzleILi1ELi4ELi3EEENS4_18smem_ptr_flag_bitsILi8EEENSQ_INS5_IJNSA_ILi8EEESH_EEENS5_IJSH_SB_EEEEEEEvNS4_8identityENS4_13SM90_TMA_LOADES18_vS19_EENS_8epilogue10collective6detail29Sm90TmaWarpSpecializedAdapterINS1D_15DefaultEpilogueIaSJ_SJ_NS1C_6thread17LinearCombinationIaLi1EiiLNS1H_9ScaleType4KindE0ELNS_15FloatRoundStyleE2EaEENS1_15EpilogueDefaultEEEEEvvEEEEvNT_6ParamsE)
	.align		4
        /*000c*/ 	.word	index@(__assertfail)
	.align		4
        /*0010*/ 	.word	0x00000000
	.align		4
        /*0014*/ 	.word	0xfffffffe
	.align		4
        /*0018*/ 	.word	0x00000000
	.align		4
        /*001c*/ 	.word	0xfffffffd
	.align		4
        /*0020*/ 	.word	0x00000000
	.align		4
        /*0024*/ 	.word	0xfffffffc


//--------------------- .nv.constant4             --------------------------
	.section	.nv.constant4,"a",@progbits
	.align	8
	.align		8
.nv.constant4:
        /*0000*/ 	.dword	__assertfail
	.align		8
        /*0008*/ 	.dword	__unnamed_1
	.align		8
        /*0010*/ 	.dword	_ZN39_INTERNAL_99da1e09_4_k_cu_406ef405_65594cuda3std3__45__cpo5beginE
	.align		8
        /*0018*/ 	.dword	_ZN39_INTERNAL_99da1e09_4_k_cu_406ef405_65594cuda3std3__45__cpo3endE
	.align		8
        /*0020*/ 	.dword	_ZN39_INTERNAL_99da1e09_4_k_cu_406ef405_65594cuda3std3__45__cpo6cbeginE
	.align		8
        /*0028*/ 	.dword	_ZN39_INTERNAL_99da1e09_4_k_cu_406ef405_65594cuda3std3__45__cpo4cendE
	.align		8
        /*0030*/ 	.dword	_ZN39_INTERNAL_99da1e09_4_k_cu_406ef405_65594cuda3std3__441_GLOBAL__N__99da1e09_4_k_cu_406ef405_65596ignoreE
	.align		8
        /*0038*/ 	.dword	_ZN39_INTERNAL_99da1e09_4_k_cu_406ef405_65594cuda3std3__419piecewise_constructE
	.align		8
        /*0040*/ 	.dword	_ZN39_INTERNAL_99da1e09_4_k_cu_406ef405_65594cuda3std3__48in_placeE
	.align		8
        /*0048*/ 	.dword	_ZN39_INTERNAL_99da1e09_4_k_cu_406ef405_65594cuda3std6ranges3__45__cpo4swapE
	.align		8
        /*0050*/ 	.dword	_ZN39_INTERNAL_99da1e09_4_k_cu_406ef405_65594cuda3std6ranges3__45__cpo9iter_moveE
	.align		8
        /*0058*/ 	.dword	_ZN39_INTERNAL_99da1e09_4_k_cu_406ef405_65594cute7productE
	.align		8
        /*0060*/ 	.dword	_ZN39_INTERNAL_99da1e09_4_k_cu_406ef405_65594cute1_E
	.align		8
        /*0068*/ 	.dword	$str$22
	.align		8
        /*0070*/ 	.dword	$str$23


//--------------------- .text._ZN7cutlass13device_kernelINS_4gemm6kernel13GemmUniversalIN4cute5tupleIJiiiiEEENS1_10collective13CollectiveMmaINS1_34MainloopSm90TmaGmmaWarpSpecializedILi4ENS5_IJNS4_1CILi1EEENSA_ILi2EEESB_EEENS1_35KernelTmaWarpSpecializedCooperativeEEENS5_IJNSA_ILi256EEESG_NSA_ILi32EEEEEEaNS5_IJlSB_lEEEaSJ_NS4_8TiledMMAINS4_8MMA_AtomIJNS4_4SM904GMMA27MMA_64x256x32_S32S8S8_SS_TNEEEENS4_6LayoutINS5_IJSC_SB_SB_EEENS5_IJSB_NSA_ILi0EEESS_EEEEENS5_IJNS4_10UnderscoreESV_SV_EEEEENS4_23SM90_TMA_LOAD_MULTICASTENS4_14ComposedLayoutINS4_7SwizzleILi1ELi4ELi3EEENS4_18smem_ptr_flag_bitsILi8EEENSQ_INS5_IJNSA_ILi8EEESH_EEENS5_IJSH_SB_EEEEEEEvNS4_8identityENS4_13SM90_TMA_LOADES18_vS19_EENS_8epilogue10collective6detail29Sm90TmaWarpSpecializedAdapterINS1D_15DefaultEpilogueIaSJ_SJ_NS1C_6thread17LinearCombinationIaLi1EiiLNS1H_9ScaleType4KindE0ELNS_15FloatRoundStyleE2EaEENS1_15EpilogueDefaultEEEEEvvEEEEvNT_6ParamsE --------------------------
	.section	.text._ZN7cutlass13device_kernelINS_4gemm6kernel13GemmUniversalIN4cute5tupleIJiiiiEEENS1_10collective13CollectiveMmaINS1_34MainloopSm90TmaGmmaWarpSpecializedILi4ENS5_IJNS4_1CILi1EEENSA_ILi2EEESB_EEENS1_35KernelTmaWarpSpecializedCooperativeEEENS5_IJNSA_ILi256EEESG_NSA_ILi32EEEEEEaNS5_IJlSB_lEEEaSJ_NS4_8TiledMMAINS4_8MMA_AtomIJNS4_4SM904GMMA27MMA_64x256x32_S32S8S8_SS_TNEEEENS4_6LayoutINS5_IJSC_SB_SB_EEENS5_IJSB_NSA_ILi0EEESS_EEEEENS5_IJNS4_10UnderscoreESV_SV_EEEEENS4_23SM90_TMA_LOAD_MULTICASTENS4_14ComposedLayoutINS4_7SwizzleILi1ELi4ELi3EEENS4_18smem_ptr_flag_bitsILi8EEENSQ_INS5_IJNSA_ILi8EEESH_EEENS5_IJSH_SB_EEEEEEEvNS4_8identityENS4_13SM90_TMA_LOADES18_vS19_EENS_8epilogue10collective6detail29Sm90TmaWarpSpecializedAdapterINS1D_15DefaultEpilogueIaSJ_SJ_NS1C_6thread17LinearCombinationIaLi1EiiLNS1H_9ScaleType4KindE0ELNS_15FloatRoundStyleE2EaEENS1_15EpilogueDefaultEEEEEvvEEEEvNT_6ParamsE,"ax",@progbits
	.align	128
.text._ZN7cutlass13device_kernelINS_4gemm6kernel13GemmUniversalIN4cute5tupleIJiiiiEEENS1_10collective13CollectiveMmaINS1_34MainloopSm90TmaGmmaWarpSpecializedILi4ENS5_IJNS4_1CILi1EEENSA_ILi2EEESB_EEENS1_35KernelTmaWarpSpecializedCooperativeEEENS5_IJNSA_ILi256EEESG_NSA_ILi32EEEEEEaNS5_IJlSB_lEEEaSJ_NS4_8TiledMMAINS4_8MMA_AtomIJNS4_4SM904GMMA27MMA_64x256x32_S32S8S8_SS_TNEEEENS4_6LayoutINS5_IJSC_SB_SB_EEENS5_IJSB_NSA_ILi0EEESS_EEEEENS5_IJNS4_10UnderscoreESV_SV_EEEEENS4_23SM90_TMA_LOAD_MULTICASTENS4_14ComposedLayoutINS4_7SwizzleILi1ELi4ELi3EEENS4_18smem_ptr_flag_bitsILi8EEENSQ_INS5_IJNSA_ILi8EEESH_EEENS5_IJSH_SB_EEEEEEEvNS4_8identityENS4_13SM90_TMA_LOADES18_vS19_EENS_8epilogue10collective6detail29Sm90TmaWarpSpecializedAdapterINS1D_15DefaultEpilogueIaSJ_SJ_NS1C_6thread17LinearCombinationIaLi1EiiLNS1H_9ScaleType4KindE0ELNS_15FloatRoundStyleE2EaEENS1_15EpilogueDefaultEEEEEvvEEEEvNT_6ParamsE:
        .type           _ZN7cutlass13device_kernelINS_4gemm6kernel13GemmUniversalIN4cute5tupleIJiiiiEEENS1_10collective13CollectiveMmaINS1_34MainloopSm90TmaGmmaWarpSpecializedILi4ENS5_IJNS4_1CILi1EEENSA_ILi2EEESB_EEENS1_35KernelTmaWarpSpecializedCooperativeEEENS5_IJNSA_ILi256EEESG_NSA_ILi32EEEEEEaNS5_IJlSB_lEEEaSJ_NS4_8TiledMMAINS4_8MMA_AtomIJNS4_4SM904GMMA27MMA_64x256x32_S32S8S8_SS_TNEEEENS4_6LayoutINS5_IJSC_SB_SB_EEENS5_IJSB_NSA_ILi0EEESS_EEEEENS5_IJNS4_10UnderscoreESV_SV_EEEEENS4_23SM90_TMA_LOAD_MULTICASTENS4_14ComposedLayoutINS4_7SwizzleILi1ELi4ELi3EEENS4_18smem_ptr_flag_bitsILi8EEENSQ_INS5_IJNSA_ILi8EEESH_EEENS5_IJSH_SB_EEEEEEEvNS4_8identityENS4_13SM90_TMA_LOADES18_vS19_EENS_8epilogue10collective6detail29Sm90TmaWarpSpecializedAdapterINS1D_15DefaultEpilogueIaSJ_SJ_NS1C_6thread17LinearCombinationIaLi1EiiLNS1H_9ScaleType4KindE0ELNS_15FloatRoundStyleE2EaEENS1_15EpilogueDefaultEEEEEvvEEEEvNT_6ParamsE,@function
        .size           _ZN7cutlass13device_kernelINS_4gemm6kernel13GemmUniversalIN4cute5tupleIJiiiiEEENS1_10collective13CollectiveMmaINS1_34MainloopSm90TmaGmmaWarpSpecializedILi4ENS5_IJNS4_1CILi1EEENSA_ILi2EEESB_EEENS1_35KernelTmaWarpSpecializedCooperativeEEENS5_IJNSA_ILi256EEESG_NSA_ILi32EEEEEEaNS5_IJlSB_lEEEaSJ_NS4_8TiledMMAINS4_8MMA_AtomIJNS4_4SM904GMMA27MMA_64x256x32_S32S8S8_SS_TNEEEENS4_6LayoutINS5_IJSC_SB_SB_EEENS5_IJSB_NSA_ILi0EEESS_EEEEENS5_IJNS4_10UnderscoreESV_SV_EEEEENS4_23SM90_TMA_LOAD_MULTICASTENS4_14ComposedLayoutINS4_7SwizzleILi1ELi4ELi3EEENS4_18smem_ptr_flag_bitsILi8EEENSQ_INS5_IJNSA_ILi8EEESH_EEENS5_IJSH_SB_EEEEEEEvNS4_8identityENS4_13SM90_TMA_LOADES18_vS19_EENS_8epilogue10collective6detail29Sm90TmaWarpSpecializedAdapterINS1D_15DefaultEpilogueIaSJ_SJ_NS1C_6thread17LinearCombinationIaLi1EiiLNS1H_9ScaleType4KindE0ELNS_15FloatRoundStyleE2EaEENS1_15EpilogueDefaultEEEEEvvEEEEvNT_6ParamsE,(.L_x_585 - _ZN7cutlass13device_kernelINS_4gemm6kernel13GemmUniversalIN4cute5tupleIJiiiiEEENS1_10collective13CollectiveMmaINS1_34MainloopSm90TmaGmmaWarpSpecializedILi4ENS5_IJNS4_1CILi1EEENSA_ILi2EEESB_EEENS1_35KernelTmaWarpSpecializedCooperativeEEENS5_IJNSA_ILi256EEESG_NSA_ILi32EEEEEEaNS5_IJlSB_lEEEaSJ_NS4_8TiledMMAINS4_8MMA_AtomIJNS4_4SM904GMMA27MMA_64x256x32_S32S8S8_SS_TNEEEENS4_6LayoutINS5_IJSC_SB_SB_EEENS5_IJSB_NSA_ILi0EEESS_EEEEENS5_IJNS4_10UnderscoreESV_SV_EEEEENS4_23SM90_TMA_LOAD_MULTICASTENS4_14ComposedLayoutINS4_7SwizzleILi1ELi4ELi3EEENS4_18smem_ptr_flag_bitsILi8EEENSQ_INS5_IJNSA_ILi8EEESH_EEENS5_IJSH_SB_EEEEEEEvNS4_8identityENS4_13SM90_TMA_LOADES18_vS19_EENS_8epilogue10collective6detail29Sm90TmaWarpSpecializedAdapterINS1D_15DefaultEpilogueIaSJ_SJ_NS1C_6thread17LinearCombinationIaLi1EiiLNS1H_9ScaleType4KindE0ELNS_15FloatRoundStyleE2EaEENS1_15EpilogueDefaultEEEEEvvEEEEvNT_6ParamsE)
        .other          _ZN7cutlass13device_kernelINS_4gemm6kernel13GemmUniversalIN4cute5tupleIJiiiiEEENS1_10collective13CollectiveMmaINS1_34MainloopSm90TmaGmmaWarpSpecializedILi4ENS5_IJNS4_1CILi1EEENSA_ILi2EEESB_EEENS1_35KernelTmaWarpSpecializedCooperativeEEENS5_IJNSA_ILi256EEESG_NSA_ILi32EEEEEEaNS5_IJlSB_lEEEaSJ_NS4_8TiledMMAINS4_8MMA_AtomIJNS4_4SM904GMMA27MMA_64x256x32_S32S8S8_SS_TNEEEENS4_6LayoutINS5_IJSC_SB_SB_EEENS5_IJSB_NSA_ILi0EEESS_EEEEENS5_IJNS4_10UnderscoreESV_SV_EEEEENS4_23SM90_TMA_LOAD_MULTICASTENS4_14ComposedLayoutINS4_7SwizzleILi1ELi4ELi3EEENS4_18smem_ptr_flag_bitsILi8EEENSQ_INS5_IJNSA_ILi8EEESH_EEENS5_IJSH_SB_EEEEEEEvNS4_8identityENS4_13SM90_TMA_LOADES18_vS19_EENS_8epilogue10collective6detail29Sm90TmaWarpSpecializedAdapterINS1D_15DefaultEpilogueIaSJ_SJ_NS1C_6thread17LinearCombinationIaLi1EiiLNS1H_9ScaleType4KindE0ELNS_15FloatRoundStyleE2EaEENS1_15EpilogueDefaultEEEEEvvEEEEvNT_6ParamsE,@"STO_CUDA_ENTRY STV_DEFAULT"
_ZN7cutlass13device_kernelINS_4gemm6kernel13GemmUniversalIN4cute5tupleIJiiiiEEENS1_10collective13CollectiveMmaINS1_34MainloopSm90TmaGmmaWarpSpecializedILi4ENS5_IJNS4_1CILi1EEENSA_ILi2EEESB_EEENS1_35KernelTmaWarpSpecializedCooperativeEEENS5_IJNSA_ILi256EEESG_NSA_ILi32EEEEEEaNS5_IJlSB_lEEEaSJ_NS4_8TiledMMAINS4_8MMA_AtomIJNS4_4SM904GMMA27MMA_64x256x32_S32S8S8_SS_TNEEEENS4_6LayoutINS5_IJSC_SB_SB_EEENS5_IJSB_NSA_ILi0EEESS_EEEEENS5_IJNS4_10UnderscoreESV_SV_EEEEENS4_23SM90_TMA_LOAD_MULTICASTENS4_14ComposedLayoutINS4_7SwizzleILi1ELi4ELi3EEENS4_18smem_ptr_flag_bitsILi8EEENSQ_INS5_IJNSA_ILi8EEESH_EEENS5_IJSH_SB_EEEEEEEvNS4_8identityENS4_13SM90_TMA_LOADES18_vS19_EENS_8epilogue10collective6detail29Sm90TmaWarpSpecializedAdapterINS1D_15DefaultEpilogueIaSJ_SJ_NS1C_6thread17LinearCombinationIaLi1EiiLNS1H_9ScaleType4KindE0ELNS_15FloatRoundStyleE2EaEENS1_15EpilogueDefaultEEEEEvvEEEEvNT_6ParamsE:
[----:B------:R-:W0:Y:S02]  /*0000*/  LDC R1, c[0x0][0x28] ;  /* 0x00000a00ff017b82 */ /* 0x000e240000000800 */
[----:B0-----:R-:W-:Y:S01]  /*0010*/  VIADD R1, R1, 0xfffffd40 ;  /* 0xfffffd4001017836 */ /* 0x001fe20000000000 */
[----:B------:R-:W0:Y:S01]  /*0020*/  S2R R5, SR_TID.X ;  /* 0x0000000000057919 */ /* 0x000e220000002100 */
[----:B------:R-:W-:Y:S01]  /*0030*/  ELECT P0, URZ, PT ;  /* 0x00000000003f782f */ /* 0x000fe20003800000 */
[----:B------:R-:W-:Y:S01]  /*0040*/  BSSY B0, `(.L_x_0) ;  /* 0x0000015000007945 */ /* 0x000fe20003800000 */
[--C-:B0-----:R-:W-:Y:S02]  /*0050*/  SHF.R.U32.HI R0, RZ, 0x5, R5.reuse ;  /* 0x00000005ff007819 */ /* 0x101fe40000011605 */
[----:B------:R-:W-:-:S03]  /*0060*/  SHF.R.U32.HI R2, RZ, 0x7, R5 ;  /* 0x00000007ff027819 */ /* 0x000fc60000011605 */
[----:B------:R-:W0:Y:S04]  /*0070*/  SHFL.IDX PT, R3, R0, RZ, 0x1f ;  /* 0x00001fff00037589 */ /* 0x000e2800000e0000 */
[----:B------:R-:W1:Y:S01]  /*0080*/  SHFL.IDX PT, R2, R2, RZ, 0x1f ;  /* 0x00001fff02027589 */ /* 0x000e6200000e0000 */
[----:B0-----:R-:W-:Y:S02]  /*0090*/  R2UR UR9, R3 ;  /* 0x00000000030972ca */ /* 0x001fe400000e0000 */
[----:B-1----:R-:W-:-:S11]  /*00a0*/  R2UR UR5, R2 ;  /* 0x00000000020572ca */ /* 0x002fd600000e0000 */
[----:B------:R-:W-:Y:S02]  /*00b0*/  USHF.R.S32.HI UR4, URZ, 0x1f, UR9 ;  /* 0x0000001f3f047899 */ /* 0x000fe40008011409 */
[----:B------:R-:W-:Y:S02]  /*00c0*/  ISETP.NE.OR P0, PT, RZ, UR9, !P0 ;  /* 0x00000009ff007c0c */ /* 0x000fe4000c705670 */
[----:B------:R-:W-:-:S04]  /*00d0*/  ULEA.HI UR4, UR4, UR9, URZ, 0x2 ;  /* 0x0000000904047291 */ /* 0x000fc8000f8f103f */
[----:B------:R-:W-:-:S04]  /*00e0*/  ULOP3.LUT UR4, UR4, 0xfffffffc, URZ, 0xc0, !UPT ;  /* 0xfffffffc04047892 */ /* 0x000fc8000f8ec03f */
[----:B------:R-:W-:-:S03]  /*00f0*/  UIADD3 UR9, UR9, -UR4, URZ ;  /* 0x8000000409097290 */ /* 0x000fc6000fffe03f */
[----:B------:R-:W-:Y:S09]  /*0100*/  @P0 BRA `(.L_x_1) ;  /* 0x0000000000200947 */ /* 0x000ff20003800000 */
[----:B------:R-:W-:Y:S02]  /*0110*/  ULDC.64 UR6, c[0x0][0x198] ;  /* 0x0000660000067ab9 */ /* 0x000fe40000000a00 */
[----:B------:R-:W-:Y:S02]  /*0120*/  UIADD3 UR10, UP0, UR6, 0xf0, URZ ;  /* 0x000000f0060a7890 */ /* 0x000fe4000ff1e03f */
[----:B------:R-:W-:Y:S02]  /*0130*/  UIADD3 UR6, UP1, UR6, 0x1f0, URZ ;  /* 0x000001f006067890 */ /* 0x000fe4000ff3e03f */
[----:B------:R-:W-:Y:S02]  /*0140*/  UIADD3.X UR11, URZ, UR7, URZ, UP0, !UPT ;  /* 0x000000073f0b7290 */ /* 0x000fe400087fe43f */
[----:B------:R-:W-:-:S07]  /*0150*/  UIADD3.X UR7, URZ, UR7, URZ, UP1, !UPT ;  /* 0x000000073f077290 */ /* 0x000fce0008ffe43f */
[----:B------:R0:W-:Y:S02]  /*0160*/  UTMACCTL.PF [UR10] ;  /* 0x000000000a0079b9 */ /* 0x0001e40008040000 */
[----:B------:R0:W-:Y:S02]  /*0170*/  UTMACCTL.PF [UR6] ;  /* 0x00000000060079b9 */ /* 0x0001e40008040000 */
[----:B0-----:R-:W-:Y:S01]  /*0180*/  NOP ;  /* 0x0000000000007918 */ /* 0x001fe20000000000 */
.L_x_1:
[----:B------:R-:W-:Y:S05]  /*0190*/  BSYNC B0 ;  /* 0x0000000000007941 */ /* 0x000fea0003800000 */
.L_x_0:
[----:B------:R-:W0:Y:S01]  /*01a0*/  SHFL.IDX PT, R2, R0, RZ, 0x1f ;  /* 0x00001fff00027589 */ /* 0x000e2200000e0000 */
[----:B------:R-:W-:Y:S01]  /*01b0*/  UISETP.NE.AND UP0, UPT, UR9, 0x3, UPT ;  /* 0x000000030900788c */ /* 0x000fe2000bf05270 */
[----:B------:R-:W-:Y:S01]  /*01c0*/  ISETP.NE.AND P2, PT, RZ, UR5, PT ;  /* 0x00000005ff007c0c */ /* 0x000fe2000bf45270 */
[----:B------:R-:W-:Y:S02]  /*01d0*/  UIADD3 UR16, UR5, -0x1, URZ ;  /* 0xffffffff05107890 */ /* 0x000fe4000fffe03f */
[----:B------:R-:W-:Y:S02]  /*01e0*/  UISETP.EQ.OR UP0, UPT, UR9, URZ, !UP0 ;  /* 0x0000003f0900728c */ /* 0x000fe4000c702670 */
[----:B------:R-:W-:Y:S02]  /*01f0*/  UISETP.GE.U32.AND UP1, UPT, UR16, 0x2, UPT ;  /* 0x000000021000788c */ /* 0x000fe4000bf26070 */
[----:B------:R-:W-:-:S04]  /*0200*/  UISETP.EQ.AND UP0, UPT, UR5, URZ, UP0 ;  /* 0x0000003f0500728c */ /* 0x000fc80008702270 */
[----:B------:R-:W-:-:S04]  /*0210*/  USEL UR40, URZ, 0x1, !UP0 ;  /* 0x000000013f287887 */ /* 0x000fc8000c000000 */
[----:B------:R-:W-:Y:S01]  /*0220*/  USEL UR40, UR40, 0x2, UP1 ;  /* 0x0000000228287887 */ /* 0x000fe20008800000 */
[----:B0-----:R-:W-:-:S13]  /*0230*/  ISETP.NE.AND P0, PT, R2, RZ, PT ;  /* 0x000000ff0200720c */ /* 0x001fda0003f05270 */
[----:B------:R-:W-:Y:S05]  /*0240*/  @P0 BRA `(.L_x_2) ;  /* 0x0000000000580947 */ /* 0x000fea0003800000 */
[----:B------:R-:W0:Y:S01]  /*0250*/  S2UR UR8, SR_CgaCtaId ;  /* 0x00000000000879c3 */ /* 0x000e220000008800 */
[----:B------:R-:W-:Y:S01]  /*0260*/  UMOV UR4, 0x400 ;  /* 0x0000040000047882 */ /* 0x000fe20000000000 */
[----:B------:R-:W-:Y:S01]  /*0270*/  UMOV UR5, 0x1 ;  /* 0x0000000100057882 */ /* 0x000fe20000000000 */
[----:B------:R-:W-:Y:S01]  /*0280*/  UMOV UR6, 0x4 ;  /* 0x0000000400067882 */ /* 0x000fe20000000000 */
[----:B------:R-:W-:Y:S01]  /*0290*/  ELECT P0, URZ, PT ;  /* 0x00000000003f782f */ /* 0x000fe20003800000 */
[----:B------:R-:W-:-:S04]  /*02a0*/  UIADD3 UR6, -UR6, 0x100000, URZ ;  /* 0x0010000006067890 */ /* 0x000fc8000fffe13f */
[----:B------:R-:W-:Y:S02]  /*02b0*/  USHF.L.U32 UR7, UR6, 0xb, URZ ;  /* 0x0000000b06077899 */ /* 0x000fe4000800063f */
[----:B------:R-:W-:Y:S02]  /*02c0*/  USHF.L.U32 UR6, UR6, 0x1, URZ ;  /* 0x0000000106067899 */ /* 0x000fe4000800063f */
[----:B0-----:R-:W-:Y:S02]  /*02d0*/  ULEA UR8, UR8, UR4, 0x18 ;  /* 0x0000000408087291 */ /* 0x001fe4000f8ec03f */
[----:B------:R-:W-:-:S04]  /*02e0*/  UIADD3 UR4, -UR5, 0x100000, URZ ;  /* 0x0010000005047890 */ /* 0x000fc8000fffe13f */
[----:B------:R-:W-:Y:S02]  /*02f0*/  USHF.L.U32 UR5, UR4, 0xb, URZ ;  /* 0x0000000b04057899 */ /* 0x000fe4000800063f */
[----:B------:R-:W-:Y:S01]  /*0300*/  USHF.L.U32 UR4, UR4, 0x1, URZ ;  /* 0x0000000104047899 */ /* 0x000fe2000800063f */
[----:B------:R-:W0:Y:S11]  /*0310*/  FENCE.VIEW.ASYNC.S ;  /* 0x00000000000073c6 */ /* 0x000e360000000000 */
[----:B0-----:R0:W1:Y:S01]  /*0320*/  SYNCS.EXCH.64 URZ, [UR8], UR4 ;  /* 0x00000004083f75b2 */ /* 0x0010620008000100 */
[----:B------:R0:W2:Y:S01]  /*0330*/  SYNCS.EXCH.64 URZ, [UR8+0x20], UR6 ;  /* 0x00002006083f75b2 */ /* 0x0000a20008000100 */
[----:B------:R0:W3:Y:S01]  /*0340*/  SYNCS.EXCH.64 URZ, [UR8+0x8], UR4 ;  /* 0x00000804083f75b2 */ /* 0x0000e20008000100 */
[----:B------:R0:W4:Y:S01]  /*0350*/  SYNCS.EXCH.64 URZ, [UR8+0x28], UR6 ;  /* 0x00002806083f75b2 */ /* 0x0001220008000100 */
[----:B------:R0:W0:Y:S01]  /*0360*/  SYNCS.EXCH.64 URZ, [UR8+0x10], UR4 ;  /* 0x00001004083f75b2 */ /* 0x0000220008000100 */
[----:B------:R0:W0:Y:S01]  /*0370*/  SYNCS.EXCH.64 URZ, [UR8+0x30], UR6 ;  /* 0x00003006083f75b2 */ /* 0x0000220008000100 */
[----:B------:R0:W0:Y:S01]  /*0380*/  SYNCS.EXCH.64 URZ, [UR8+0x18], UR4 ;  /* 0x00001804083f75b2 */ /* 0x0000220008000100 */
[----:B------:R0:W0:Y:S01]  /*0390*/  SYNCS.EXCH.64 URZ, [UR8+0x38], UR6 ;  /* 0x00003806083f75b2 */ /* 0x0000220008000100 */
[----:B------:R-:W-:Y:S01]  /*03a0*/  NOP ;  /* 0x0000000000007918 */ /* 0x000fe20000000000 */
.L_x_2:
[----:B------:R-:W5:Y:S01]  /*03b0*/  S2UR UR10, SR_CTAID.Y ;  /* 0x00000000000a79c3 */ /* 0x000f620000002600 */
[----:B------:R-:W1:Y:S01]  /*03c0*/  SHFL.IDX PT, R0, R0, RZ, 0x1f ;  /* 0x00001fff00007589 */ /* 0x000e6200000e0000 */
[----:B------:R-:W-:Y:S02]  /*03d0*/  SHF.R.S32.HI R3, RZ, 0x1f, R5 ;  /* 0x0000001fff037819 */ /* 0x000fe40000011405 */
[----:B------:R-:W-:Y:S02]  /*03e0*/  ELECT P0, URZ, PT ;  /* 0x00000000003f782f */ /* 0x000fe40003800000 */
[----:B------:R-:W-:Y:S01]  /*03f0*/  SHF.R.S32.HI R7, RZ, 0x1f, R2 ;  /* 0x0000001fff077819 */ /* 0x000fe20000011402 */
[----:B0-----:R-:W-:Y:S01]  /*0400*/  ULDC UR4, c[0x0][0x154] ;  /* 0x0000550000047ab9 */ /* 0x001fe20000000800 */
[----:B------:R-:W-:Y:S01]  /*0410*/  LEA.HI R3, R3, R5, RZ, 0x7 ;  /* 0x0000000503037211 */ /* 0x000fe200078f38ff */
[----:B------:R-:W-:Y:S01]  /*0420*/  ULDC UR11, c[0x0][0x148] ;  /* 0x00005200000b7ab9 */ /* 0x000fe20000000800 */
[----:B------:R-:W0:Y:S01]  /*0430*/  S2UR UR13, SR_CTAID.X ;  /* 0x00000000000d79c3 */ /* 0x000e220000002500 */
[----:B------:R-:W-:Y:S01]  /*0440*/  LEA.HI R7, R7, R2, RZ, 0x2 ;  /* 0x0000000207077211 */ /* 0x000fe200078f10ff */
[----:B------:R-:W-:Y:S01]  /*0450*/  NOP ;  /* 0x0000000000007918 */ /* 0x000fe20000000000 */
[----:B------:R-:W-:Y:S01]  /*0460*/  LOP3.LUT R3, R3, 0xffffff80, RZ, 0xc0, !PT ;  /* 0xffffff8003037812 */ /* 0x000fe200078ec0ff */
[----:B------:R-:W-:Y:S01]  /*0470*/  NOP ;  /* 0x0000000000007918 */ /* 0x000fe20000000000 */
[----:B------:R-:W-:-:S03]  /*0480*/  LOP3.LUT R7, R7, 0x3ffffffc, RZ, 0xc0, !PT ;  /* 0x3ffffffc07077812 */ /* 0x000fc600078ec0ff */
[----:B------:R-:W-:Y:S02]  /*0490*/  IMAD.IADD R3, R5, 0x1, -R3 ;  /* 0x0000000105037824 */ /* 0x000fe400078e0a03 */
[----:B------:R-:W-:Y:S01]  /*04a0*/  IMAD.IADD R2, R2, 0x1, -R7 ;  /* 0x0000000102027824 */ /* 0x000fe200078e0a07 */
[----:B-----5:R-:W-:Y:S02]  /*04b0*/  I2FP.F32.U32 R4, UR10 ;  /* 0x0000000a00047c45 */ /* 0x020fe40008201000 */
[----:B-1----:R-:W-:Y:S02]  /*04c0*/  ISETP.NE.OR P0, PT, R0, RZ, !P0 ;  /* 0x000000ff0000720c */ /* 0x002fe40004705670 */
[----:B------:R-:W-:Y:S01]  /*04d0*/  SHF.R.S32.HI R0, RZ, 0x1f, R3 ;  /* 0x0000001fff007819 */ /* 0x000fe20000011403 */
[----:B------:R-:W-:Y:S01]  /*04e0*/  FMUL R8, R4, UR4 ;  /* 0x0000000404087c20 */ /* 0x000fe20008400000 */
[----:B------:R-:W-:Y:S01]  /*04f0*/  ULDC UR4, c[0x0][0x150] ;  /* 0x0000540000047ab9 */ /* 0x000fe20000000800 */
[----:B0-----:R-:W-:-:S02]  /*0500*/  I2FP.F32.U32 R4, UR13 ;  /* 0x0000000d00047c45 */ /* 0x001fc40008201000 */
[----:B------:R-:W-:Y:S02]  /*0510*/  LEA.HI R0, R0, R3, RZ, 0x3 ;  /* 0x0000000300007211 */ /* 0x000fe400078f18ff */
[----:B------:R-:W0:Y:S01]  /*0520*/  F2I.U32.TRUNC.NTZ R8, R8 ;  /* 0x0000000800087305 */ /* 0x000e22000020f000 */
[----:B------:R-:W-:Y:S01]  /*0530*/  FMUL R6, R4, UR4 ;  /* 0x0000000404067c20 */ /* 0x000fe20008400000 */
[--C-:B------:R-:W-:Y:S02]  /*0540*/  SHF.R.S32.HI R4, RZ, 0x3, R0.reuse ;  /* 0x00000003ff047819 */ /* 0x100fe40000011400 */
[----:B------:R-:W-:Y:S01]  /*0550*/  VOTEU.ALL UP0, P0 ;  /* 0x00000000003f7886 */ /* 0x000fe20000000000 */
[----:B------:R-:W-:Y:S01]  /*0560*/  SHF.R.S32.HI R5, RZ, 0x1f, R0 ;  /* 0x0000001fff057819 */ /* 0x000fe20000011400 */
[----:B------:R-:W-:Y:S01]  /*0570*/  UMOV UR4, 0x20 ;  /* 0x0000002000047882 */ /* 0x000fe20000000000 */
[----:B------:R-:W1:Y:S01]  /*0580*/  LDC R0, c[0x0][0x140] ;  /* 0x00005000ff007b82 */ /* 0x000e620000000800 */
[----:B------:R-:W5:Y:S01]  /*0590*/  F2I.U32.TRUNC.NTZ R6, R6 ;  /* 0x0000000600067305 */ /* 0x000f62000020f000 */
[----:B------:R-:W-:Y:S01]  /*05a0*/  LEA.HI R5, R5, R4, RZ, 0x2 ;  /* 0x0000000405057211 */ /* 0x000fe200078f10ff */
[----:B------:R-:W-:Y:S01]  /*05b0*/  @!UP0 UMOV UR7, 0x400 ;  /* 0x0000040000078882 */ /* 0x000fe20000000000 */
[----:B------:R-:W-:-:S04]  /*05c0*/  @!UP0 UIADD3 UR4, -UR4, 0x100000, URZ ;  /* 0x0010000004048890 */ /* 0x000fc8000fffe13f */
[----:B------:R-:W-:Y:S02]  /*05d0*/  @!UP0 USHF.L.U32 UR5, UR4, 0xb, URZ ;  /* 0x0000000b04058899 */ /* 0x000fe4000800063f */
[----:B------:R-:W-:Y:S01]  /*05e0*/  @!UP0 USHF.L.U32 UR4, UR4, 0x1, URZ ;  /* 0x0000000104048899 */ /* 0x000fe2000800063f */
[----:B------:R-:W-:Y:S01]  /*05f0*/  LOP3.LUT R5, R5, 0xfffffffc, RZ, 0xc0, !PT ;  /* 0xfffffffc05057812 */ /* 0x000fe200078ec0ff */
[----:B------:R-:W-:Y:S01]  /*0600*/  VOTEU.ALL UP1, P0 ;  /* 0x00000000003f7886 */ /* 0x000fe20000020000 */
[----:B------:R-:W2:Y:S01]  /*0610*/  @!UP0 S2UR UR8, SR_CgaCtaId ;  /* 0x00000000000889c3 */ /* 0x000ea20000008800 */
[----:B0-----:R-:W-:Y:S02]  /*0620*/  R2UR UR12, R8 ;  /* 0x00000000080c72ca */ /* 0x001fe400000e0000 */
[----:B------:R-:W-:-:S04]  /*0630*/  IMAD.IADD R5, R4, 0x1, -R5 ;  /* 0x0000000104057824 */ /* 0x000fc800078e0a05 */
[----:B------:R-:W-:Y:S01]  /*0640*/  IMAD R2, R2, 0x4, R5 ;  /* 0x0000000402027824 */ /* 0x000fe200078e0205 */
[----:B-----5:R-:W-:-:S03]  /*0650*/  R2UR UR6, R6 ;  /* 0x00000000060672ca */ /* 0x020fc600000e0000 */
[----:B------:R-:W-:-:S03]  /*0660*/  IMAD.SHL.U32 R155, R2, 0x4, RZ ;  /* 0x00000004029b7824 */ /* 0x000fc600078e00ff */
[----:B------:R-:W-:Y:S02]  /*0670*/  UIADD3 UR12, -UR12, URZ, URZ ;  /* 0x0000003f0c0c7290 */ /* 0x000fe4000fffe13f */
[----:B------:R-:W-:Y:S02]  /*0680*/  LOP3.LUT R155, R2, 0xc, R155, 0x78, !PT ;  /* 0x0000000c029b7812 */ /* 0x000fe400078e789b */
[----:B------:R-:W-:Y:S01]  /*0690*/  UIMAD UR14, UR11, UR12, UR10 ;  /* 0x0000000c0b0e72a4 */ /* 0x000fe2000f8e020a */
[----:B-1----:R-:W-:Y:S02]  /*06a0*/  ISETP.EQ.U32.AND P3, PT, R0, 0x1, PT ;  /* 0x000000010000780c */ /* 0x002fe40003f62070 */
[----:B------:R-:W-:Y:S02]  /*06b0*/  UIADD3 UR6, -UR6, URZ, URZ ;  /* 0x0000003f06067290 */ /* 0x000fe4000fffe13f */
[----:B--2---:R-:W-:Y:S01]  /*06c0*/  @!UP0 ULEA UR7, UR8, UR7, 0x18 ;  /* 0x0000000708078291 */ /* 0x004fe2000f8ec03f */
[----:B------:R-:W-:Y:S01]  /*06d0*/  ISETP.NE.AND P1, PT, R155, UR14, PT ;  /* 0x0000000e9b007c0c */ /* 0x000fe2000bf25270 */
[----:B------:R-:W-:Y:S01]  /*06e0*/  VOTEU.ALL UP0, P0 ;  /* 0x00000000003f7886 */ /* 0x000fe20000000000 */
[----:B------:R-:W-:Y:S01]  /*06f0*/  ULDC UR8, c[0x0][0x144] ;  /* 0x0000510000087ab9 */ /* 0x000fe20000000800 */
[----:B------:R-:W-:Y:S01]  /*0700*/  LOP3.LUT P0, RZ, R3, 0x7, RZ, 0xc0, !PT ;  /* 0x0000000703ff7812 */ /* 0x000fe2000780c0ff */
[----:B------:R-:W-:-:S03]  /*0710*/  UIMAD UR8, UR8, UR6, UR13 ;  /* 0x00000006080872a4 */ /* 0x000fc6000f8e020d */
[----:B------:R-:W-:-:S03]  /*0720*/  ISETP.LT.U32.AND P0, PT, R155, 0x2, !P0 ;  /* 0x000000029b00780c */ /* 0x000fc60004701070 */
[----:B------:R-:W-:Y:S01]  /*0730*/  ISETP.EQ.OR P1, PT, RZ, UR8, !P1 ;  /* 0x00000008ff007c0c */ /* 0x000fe2000cf22670 */
[----:B------:R-:W0:Y:S02]  /*0740*/  FENCE.VIEW.ASYNC.S ;  /* 0x00000000000073c6 */ /* 0x000e240000000000 */
[----:B0-----:R0:W1:Y:S01]  /*0750*/  @!UP0 SYNCS.EXCH.64 URZ, [UR7+0x50], UR4 ;  /* 0x00005004073f85b2 */ /* 0x0010620008000100 */
[----:B------:R-:W-:-:S04]  /*0760*/  PLOP3.LUT P0, PT, P0, P1, PT, 0x80, 0x0 ;  /* 0x000000000000781c */ /* 0x000fc80000703070 */
[----:B------:R-:W-:Y:S01]  /*0770*/  P2R R19, PR, RZ, 0x1 ;  /* 0x00000001ff137803 */ /* 0x000fe20000000000 */
[----:B------:R0:W2:Y:S01]  /*0780*/  @!UP1 SYNCS.EXCH.64 URZ, [UR7+0x58], UR4 ;  /* 0x00005804073f95b2 */ /* 0x0000a20008000100 */
[----:B------:R-:W-:Y:S01]  /*0790*/  NOP ;  /* 0x0000000000007918 */ /* 0x000fe20000000000 */
[----:B------:R-:W-:Y:S06]  /*07a0*/  @!P3 BRA `(.L_x_3) ;  /* 0x000000000008b947 */ /* 0x000fec0003800000 */
[----:B-1234-:R-:W-:Y:S01]  /*07b0*/  UCGABAR_ARV ;  /* 0x00000000000079c7 */ /* 0x01efe20008000000 */
[----:B------:R-:W-:Y:S05]  /*07c0*/  BRA `(.L_x_4) ;  /* 0x0000000000047947 */ /* 0x000fea0003800000 */
.L_x_3:
[----:B-1234-:R-:W-:Y:S01]  /*07d0*/  NOP ;  /* 0x0000000000007918 */ /* 0x01efe20000000000 */
.L_x_4:
[----:B0-----:R-:W-:Y:S01]  /*07e0*/  ULDC UR4, c[0x0][0x65c] ;  /* 0x0001970000047ab9 */ /* 0x001fe20000000800 */
[----:B------:R-:W-:Y:S01]  /*07f0*/  UMOV UR5, URZ ;  /* 0x0000003f00057c82 */ /* 0x000fe20008000000 */
[----:B------:R-:W-:-:S03]  /*0800*/  UISETP.NE.AND UP0, UPT, UR4, 0x1, UPT ;  /* 0x000000010400788c */ /* 0x000fc6000bf05270 */
[----:B------:R-:W-:Y:S01]  /*0810*/  UMOV UR4, UR13 ;  /* 0x0000000d00047c82 */ /* 0x000fe20008000000 */
[----:B------:R-:W-:Y:S02]  /*0820*/  UP2UR UR46, UPR, URZ, 0x1 ;  /* 0x000000013f2e7883 */ /* 0x000fe40008000000 */
[----:B------:R-:W-:Y:S02]  /*0830*/  PLOP3.LUT P0, PT, PT, PT, UP0, 0x80, 0x0 ;  /* 0x000000000000781c */ /* 0x000fe40003f0f008 */
[----:B------:R-:W-:Y:S02]  /*0840*/  PLOP3.LUT P1, PT, PT, PT, UP0, 0x80, 0x0 ;  /* 0x000000000000781c */ /* 0x000fe40003f2f008 */
[----:B------:R-:W-:Y:S01]  /*0850*/  PLOP3.LUT P5, PT, PT, PT, UP0, 0x80, 0x0 ;  /* 0x000000000000781c */ /* 0x000fe20003faf008 */
[----:B------:R-:W-:Y:S01]  /*0860*/  @UP0 ULDC UR14, c[0x0][0x10] ;  /* 0x00000400000e0ab9 */ /* 0x000fe20000000800 */
[----:B------:R-:W-:Y:S01]  /*0870*/  @UP0 UMOV UR6, UR10 ;  /* 0x0000000a00060c82 */ /* 0x000fe20008000000 */
[----:B------:R-:W-:Y:S01]  /*0880*/  @UP0 UMOV UR7, URZ ;  /* 0x0000003f00070c82 */ /* 0x000fe20008000000 */
[----:B------:R-:W-:Y:S01]  /*0890*/  PLOP3.LUT P4, PT, PT, PT, UP0, 0x80, 0x0 ;  /* 0x000000000000781c */ /* 0x000fe20003f8f008 */
[----:B------:R-:W-:-:S03]  /*08a0*/  @UP0 UIMAD.WIDE.U32 UR14, UR13, UR14, UR6 ;  /* 0x0000000e0d0e02a5 */ /* 0x000fc6000f8e0006 */
[----:B------:R-:W-:Y:S01]  /*08b0*/  @!UP0 ULDC UR7, c[0x0][0xc] ;  /* 0x0000030000078ab9 */ /* 0x000fe20000000800 */
[----:B------:R-:W-:Y:S01]  /*08c0*/  @UP0 UMOV UR6, URZ ;  /* 0x0000003f00060c82 */ /* 0x000fe20008000000 */
[----:B------:R-:W-:Y:S01]  /*08d0*/  @!UP0 UIMAD.WIDE.U32 UR4, UR10, UR7, UR4 ;  /* 0x000000070a0482a5 */ /* 0x000fe2000f8e0004 */
[----:B------:R-:W-:Y:S01]  /*08e0*/  IMAD.U32 R2, RZ, RZ, UR14 ;  /* 0x0000000eff027e24 */ /* 0x000fe2000f8e00ff */
[----:B------:R-:W-:Y:S02]  /*08f0*/  @UP0 UIADD3 UR6, UR15, UR6, URZ ;  /* 0x000000060f060290 */ /* 0x000fe4000fffe03f */
[----:B------:R-:W-:Y:S02]  /*0900*/  IMAD.U32 R3, RZ, RZ, UR15 ;  /* 0x0000000fff037e24 */ /* 0x000fe4000f8e00ff */
[----:B------:R-:W-:Y:S02]  /*0910*/  @P0 IMAD.MOV.U32 R7, RZ, RZ, R2 ;  /* 0x000000ffff070224 */ /* 0x000fe400078e0002 */
[----:B------:R-:W-:-:S02]  /*0920*/  IMAD.U32 R5, RZ, RZ, UR5 ;  /* 0x00000005ff057e24 */ /* 0x000fc4000f8e00ff */
[----:B------:R-:W-:Y:S02]  /*0930*/  IMAD.U32 R2, RZ, RZ, UR4 ;  /* 0x00000004ff027e24 */ /* 0x000fe4000f8e00ff */
[----:B------:R-:W-:Y:S02]  /*0940*/  @P1 IMAD.U32 R6, RZ, RZ, UR6 ;  /* 0x00000006ff061e24 */ /* 0x000fe4000f8e00ff */
[----:B------:R-:W-:Y:S02]  /*0950*/  @!P5 IMAD.MOV.U32 R6, RZ, RZ, R5 ;  /* 0x000000ffff06d224 */ /* 0x000fe400078e0005 */
[----:B------:R-:W-:Y:S02]  /*0960*/  @!P4 IMAD.MOV.U32 R7, RZ, RZ, R2 ;  /* 0x000000ffff07c224 */ /* 0x000fe400078e0002 */
[----:B------:R-:W-:Y:S01]  /*0970*/  IMAD.U32 R3, RZ, RZ, UR5 ;  /* 0x00000005ff037e24 */ /* 0x000fe2000f8e00ff */
[----:B------:R0:W-:Y:S01]  /*0980*/  STL [R1+0x200], R6 ;  /* 0x0002000601007387 */ /* 0x0001e20000100800 */
[----:B------:R-:W-:-:S03]  /*0990*/  IMAD.U32 R4, RZ, RZ, UR4 ;  /* 0x00000004ff047e24 */ /* 0x000fc6000f8e00ff */
[----:B------:R0:W-:Y:S01]  /*09a0*/  STL [R1+0x204], R7 ;  /* 0x0002040701007387 */ /* 0x0001e20000100800 */
[----:B------:R-:W-:Y:S05]  /*09b0*/  @!P3 BRA `(.L_x_5) ;  /* 0x00000000000cb947 */ /* 0x000fea0003800000 */
[----:B------:R-:W-:Y:S01]  /*09c0*/  UCGABAR_WAIT ;  /* 0x0000000000007dc7 */ /* 0x000fe20008000000 */
[----:B------:R-:W-:Y:S01]  /*09d0*/  CCTL.IVALL ;  /* 0x00000000ff00798f */ /* 0x000fe20002000000 */
[----:B------:R-:W-:Y:S05]  /*09e0*/  BRA `(.L_x_6) ;  /* 0x0000000000047947 */ /* 0x000fea0003800000 */
.L_x_5:
[----:B------:R-:W-:Y:S06]  /*09f0*/  BAR.SYNC.DEFER_BLOCKING 0x0 ;  /* 0x0000000000007b1d */ /* 0x000fec0000010000 */
.L_x_6:
[----:B------:R-:W-:Y:S05]  /*0a00*/  @!P2 BRA `(.L_x_7) ;  /* 0x000001000010a947 */ /* 0x000fea0003800000 */
[----:B------:R-:W-:-:S06]  /*0a10*/  UISETP.GT.U32.AND UP0, UPT, UR16, 0x1, UPT ;  /* 0x000000011000788c */ /* 0x000fcc000bf04070 */
[----:B------:R-:W-:-:S13]  /*0a20*/  PLOP3.LUT P0, PT, PT, PT, UP0, 0x80, 0x0 ;  /* 0x000000000000781c */ /* 0x000fda0003f0f008 */
[----:B------:R-:W-:Y:S05]  /*0a30*/  @P0 EXIT ;  /* 0x000000000000094d */ /* 0x000fea0003800000 */
[----:B------:R-:W-:Y:S01]  /*0a40*/  ULDC.64 UR4, c[0x0][0x650] ;  /* 0x0001940000047ab9 */ /* 0x000fe20000000a00 */
[----:B------:R-:W-:Y:S01]  /*0a50*/  UMOV UR42, 0xffffffff ;  /* 0xffffffff002a7882 */ /* 0x000fe20000000000 */
[----:B------:R-:W-:Y:S01]  /*0a60*/  ISETP.GE.U32.AND P0, PT, R7, UR4, PT ;  /* 0x0000000407007c0c */ /* 0x000fe2000bf06070 */
[----:B------:R-:W-:Y:S01]  /*0a70*/  UMOV UR41, 0xffffffff ;  /* 0xffffffff00297882 */ /* 0x000fe20000000000 */
[----:B------:R-:W-:Y:S01]  /*0a80*/  UMOV UR43, 0xffffffff ;  /* 0xffffffff002b7882 */ /* 0x000fe20000000000 */
[----:B------:R-:W-:Y:S02]  /*0a90*/  PRMT R0, RZ, 0x7610, R0 ;  /* 0x00007610ff007816 */ /* 0x000fe40000000000 */
[----:B------:R-:W-:-:S13]  /*0aa0*/  ISETP.GE.U32.AND.EX P0, PT, R6, UR5, PT, P0 ;  /* 0x0000000506007c0c */ /* 0x000fda000bf06100 */
[----:B------:R-:W-:Y:S05]  /*0ab0*/  @P0 BRA `(.L_x_8) ;  /* 0x0000000400480947 */ /* 0x000fea0003800000 */
[----:B------:R-:W-:Y:S01]  /*0ac0*/  ULDC.64 UR16, c[0x0][0x628] ;  /* 0x00018a0000107ab9 */ /* 0x000fe20000000a00 */
[C---:B------:R-:W-:Y:S01]  /*0ad0*/  R2UR UR19, R7.reuse ;  /* 0x00000000071372ca */ /* 0x040fe200000e0000 */
[----:B------:R-:W-:Y:S01]  /*0ae0*/  ULDC UR18, c[0x0][0x630] ;  /* 0x00018c0000127ab9 */ /* 0x000fe20000000800 */
[----:B------:R-:W-:Y:S02]  /*0af0*/  ISETP.NE.U32.AND P0, PT, RZ, UR16, PT ;  /* 0x00000010ff007c0c */ /* 0x000fe4000bf05070 */
[----:B------:R-:W-:Y:S02]  /*0b00*/  R2UR UR4, R7 ;  /* 0x00000000070472ca */ /* 0x000fe400000e0000 */
[----:B------:R-:W-:Y:S02]  /*0b10*/  ISETP.NE.AND.EX P0, PT, RZ, UR17, PT, P0 ;  /* 0x00000011ff007c0c */ /* 0x000fe4000bf05300 */
[----:B------:R-:W-:-:S11]  /*0b20*/  R2UR UR5, R6 ;  /* 0x00000000060572ca */ /* 0x000fd600000e0000 */
[----:B------:R-:W-:Y:S05]  /*0b30*/  @!P0 BRA `(.L_x_9) ;  /* 0x0000000000308947 */ /* 0x000fea0003800000 */
[----:B------:R-:W-:Y:S01]  /*0b40*/  R2UR UR4, R7 ;  /* 0x00000000070472ca */ /* 0x000fe200000e0000 */
[----:B------:R-:W-:Y:S01]  /*0b50*/  ULDC UR9, c[0x0][0x634] ;  /* 0x00018d0000097ab9 */ /* 0x000fe20000000800 */
[----:B------:R-:W-:-:S11]  /*0b60*/  R2UR UR13, R6 ;  /* 0x00000000060d72ca */ /* 0x000fd600000e0000 */
[----:B------:R-:W-:-:S04]  /*0b70*/  UIADD3 UR9, UP0, UR4, UR9, URZ ;  /* 0x0000000904097290 */ /* 0x000fc8000ff1e03f */
[----:B------:R-:W-:-:S04]  /*0b80*/  UIADD3.X UR13, URZ, UR13, URZ, UP0, !UPT ;  /* 0x0000000d3f0d7290 */ /* 0x000fc800087fe43f */
[----:B------:R-:W-:-:S04]  /*0b90*/  UIMAD.WIDE.U32 UR4, UR13, UR16, URZ ;  /* 0x000000100d0472a5 */ /* 0x000fc8000f8e003f */
[----:B------:R-:W-:Y:S02]  /*0ba0*/  UIMAD.WIDE.U32 UR6, UP0, UR9, UR17, UR4 ;  /* 0x00000011090672a5 */ /* 0x000fe4000f800004 */
[----:B------:R-:W-:Y:S02]  /*0bb0*/  UIMAD.WIDE.U32 UR4, UR9, UR16, URZ ;  /* 0x00000010090472a5 */ /* 0x000fe4000f8e003f */
[----:B------:R-:W-:Y:S02]  /*0bc0*/  UIADD3.X UR15, URZ, URZ, URZ, UP0, !UPT ;  /* 0x0000003f3f0f7290 */ /* 0x000fe400087fe43f */
[----:B------:R-:W-:Y:S01]  /*0bd0*/  UIADD3 URZ, UP0, UR5, UR6, URZ ;  /* 0x00000006053f7290 */ /* 0x000fe2000ff1e03f */
[----:B------:R-:W-:-:S03]  /*0be0*/  UMOV UR14, UR7 ;  /* 0x00000007000e7c82 */ /* 0x000fc60008000000 */
[----:B------:R-:W-:-:S12]  /*0bf0*/  UIMAD.WIDE.U32.X UR4, UR13, UR17, UR14, UP0 ;  /* 0x000000110d0472a5 */ /* 0x000fd800080e040e */
.L_x_9:
[----:B------:R-:W-:Y:S01]  /*0c00*/  USHF.R.U64 UR43, UR4, UR18, UR5 ;  /* 0x00000012042b7299 */ /* 0x000fe20008001205 */
[----:B------:R-:W-:Y:S01]  /*0c10*/  R2UR UR7, R6 ;  /* 0x00000000060772ca */ /* 0x000fe200000e0000 */
[----:B------:R-:W-:Y:S02]  /*0c20*/  USHF.R.U32.HI UR4, URZ, UR18, UR5 ;  /* 0x000000123f047299 */ /* 0x000fe40008011605 */
[----:B------:R-:W-:Y:S01]  /*0c30*/  UIADD3 UR5, UP0, URZ, -UR43, URZ ;  /* 0x8000002b3f057290 */ /* 0x000fe2000ff1e03f */
[----:B------:R-:W-:Y:S01]  /*0c40*/  ULDC.64 UR14, c[0x0][0x620] ;  /* 0x00018800000e7ab9 */ /* 0x000fe20000000a00 */
[----:B------:R-:W-:Y:S02]  /*0c50*/  UMOV UR6, UR19 ;  /* 0x0000001300067c82 */ /* 0x000fe40008000000 */
[----:B------:R-:W-:Y:S01]  /*0c60*/  UIADD3.X UR4, URZ, ~UR4, URZ, UP0, !UPT ;  /* 0x800000043f047290 */ /* 0x000fe200087fe43f */
[----:B------:R-:W-:Y:S01]  /*0c70*/  ULDC UR9, c[0x0][0x618] ;  /* 0x0001860000097ab9 */ /* 0x000fe20000000800 */
[----:B------:R-:W-:-:S02]  /*0c80*/  UIMAD UR12, UR11, UR12, UR10 ;  /* 0x0000000c0b0c72a4 */ /* 0x000fc4000f8e020a */
[----:B------:R-:W-:Y:S02]  /*0c90*/  UIMAD UR4, UR4, UR14, URZ ;  /* 0x0000000e040472a4 */ /* 0x000fe4000f8e023f */
[----:B------:R-:W-:Y:S02]  /*0ca0*/  UIMAD.WIDE.U32 UR6, UR5, UR14, UR6 ;  /* 0x0000000e050672a5 */ /* 0x000fe4000f8e0006 */
[----:B------:R-:W-:Y:S01]  /*0cb0*/  UIMAD UR4, UR5, UR15, UR4 ;  /* 0x0000000f050472a4 */ /* 0x000fe2000f8e0204 */
[----:B------:R-:W-:Y:S01]  /*0cc0*/  ULDC UR10, c[0x0][0x608] ;  /* 0x00018200000a7ab9 */ /* 0x000fe20000000800 */
[----:B------:R-:W-:Y:S02]  /*0cd0*/  ULDC UR18, c[0x0][0x658] ;  /* 0x0001960000127ab9 */ /* 0x000fe40000000800 */
[----:B------:R-:W-:Y:S01]  /*0ce0*/  UIADD3 UR7, UR7, UR4, URZ ;  /* 0x0000000407077290 */ /* 0x000fe2000fffe03f */
[----:B------:R-:W-:Y:S02]  /*0cf0*/  UMOV UR11, 0xffffffff ;  /* 0xffffffff000b7882 */ /* 0x000fe40000000000 */
[----:B------:R-:W-:Y:S01]  /*0d00*/  ULDC.64 UR4, c[0x0][0x640] ;  /* 0x0001900000047ab9 */ /* 0x000fe20000000a00 */
[----:B------:R-:W-:Y:S01]  /*0d10*/  USHF.R.U64 UR16, UR6, UR9, UR7 ;  /* 0x0000000906107299 */ /* 0x000fe20008001207 */
[----:B------:R-:W-:Y:S01]  /*0d20*/  ISETP.NE.U32.AND P0, PT, RZ, UR4, PT ;  /* 0x00000004ff007c0c */ /* 0x000fe2000bf05070 */
[----:B------:R-:W-:-:S02]  /*0d30*/  USHF.R.U32.HI UR7, URZ, UR9, UR7 ;  /* 0x000000093f077299 */ /* 0x000fc40008011607 */
[----:B------:R-:W-:Y:S01]  /*0d40*/  USHF.L.U32 UR6, UR11, UR18, URZ ;  /* 0x000000120b067299 */ /* 0x000fe2000800063f */
[----:B------:R-:W-:Y:S01]  /*0d50*/  ISETP.NE.AND.EX P0, PT, RZ, UR5, PT, P0 ;  /* 0x00000005ff007c0c */ /* 0x000fe2000bf05300 */
[----:B------:R-:W-:Y:S02]  /*0d60*/  USHF.R.U64 UR22, UR16, UR10, UR7 ;  /* 0x0000000a10167299 */ /* 0x000fe40008001207 */
[----:B------:R-:W-:Y:S02]  /*0d70*/  USHF.R.U32.HI UR7, URZ, UR10, UR7 ;  /* 0x0000000a3f077299 */ /* 0x000fe40008011607 */
[----:B------:R-:W-:Y:S02]  /*0d80*/  UISETP.NE.AND UP1, UPT, UR46, URZ, UPT ;  /* 0x0000003f2e00728c */ /* 0x000fe4000bf25270 */
[----:B------:R-:W-:Y:S01]  /*0d90*/  USHF.R.U64 UR23, UR22, UR18, UR7 ;  /* 0x0000001216177299 */ /* 0x000fe20008001207 */
[----:B------:R-:W-:Y:S01]  /*0da0*/  ULDC UR17, c[0x0][0x600] ;  /* 0x0001800000117ab9 */ /* 0x000fe20000000800 */
[----:B------:R-:W-:-:S02]  /*0db0*/  ULOP3.LUT UR13, URZ, UR6, URZ, 0x33, !UPT ;  /* 0x000000063f0d7292 */ /* 0x000fc4000f8e333f */
[----:B------:R-:W-:Y:S02]  /*0dc0*/  UIADD3 UR15, UR17, -0x1, URZ ;  /* 0xffffffff110f7890 */ /* 0x000fe4000fffe03f */
[----:B------:R-:W-:Y:S02]  /*0dd0*/  USEL UR12, UR8, UR12, !UP1 ;  /* 0x0000000c080c7287 */ /* 0x000fe4000c800000 */
[----:B------:R-:W-:Y:S01]  /*0de0*/  USHF.R.U32.HI UR7, URZ, UR18, UR7 ;  /* 0x000000123f077299 */ /* 0x000fe20008011607 */
[----:B------:R-:W-:Y:S01]  /*0df0*/  ULDC UR19, c[0x0][0x648] ;  /* 0x0001920000137ab9 */ /* 0x000fe20000000800 */
[----:B------:R-:W-:Y:S01]  /*0e00*/  ULDC UR20, c[0x0][0x638] ;  /* 0x00018e0000147ab9 */ /* 0x000fe20000000800 */
[----:B------:R-:W-:Y:S01]  /*0e10*/  UMOV UR21, 0x1 ;  /* 0x0000000100157882 */ /* 0x000fe20000000000 */
[----:B------:R-:W-:Y:S01]  /*0e20*/  UMOV UR6, UR23 ;  /* 0x0000001700067c82 */ /* 0x000fe20008000000 */
[----:B------:R-:W-:Y:S07]  /*0e30*/  @!P0 BRA `(.L_x_10) ;  /* 0x0000000000308947 */ /* 0x000fee0003800000 */
[----:B------:R-:W-:Y:S02]  /*0e40*/  ULDC UR10, c[0x0][0x64c] ;  /* 0x00019300000a7ab9 */ /* 0x000fe40000000800 */
        /* <DEDUP_REMOVED lines=8> */
[----:B------:R-:W-:-:S07]  /*0ed0*/  UIMAD.WIDE.U32.X UR4, UR14, UR5, UR10, UP0 ;  /* 0x000000050e0472a5 */ /* 0x000fce00080e040a */
[----:B------:R-:W-:Y:S01]  /*0ee0*/  UMOV UR6, UR4 ;  /* 0x0000000400067c82 */ /* 0x000fe20008000000 */
[----:B------:R-:W-:-:S05]  /*0ef0*/  UMOV UR7, UR5 ;  /* 0x0000000500077c82 */ /* 0x000fca0008000000 */
.L_x_10:
[----:B------:R-:W-:Y:S01]  /*0f00*/  USHF.R.U64 UR5, UR6, UR19, UR7 ;  /* 0x0000001306057299 */ /* 0x000fe20008001207 */
[----:B------:R-:W-:Y:S01]  /*0f10*/  IMAD.MOV.U32 R0, RZ, RZ, 0x1 ;  /* 0x00000001ff007424 */ /* 0x000fe200078e00ff */
[----:B------:R-:W-:Y:S02]  /*0f20*/  USHF.L.U32 UR4, UR21, UR18, URZ ;  /* 0x0000001215047299 */ /* 0x000fe4000800063f */
[----:B------:R-:W-:Y:S02]  /*0f30*/  ULOP3.LUT UR13, UR22, UR13, URZ, 0xc0, !UPT ;  /* 0x0000000d160d7292 */ /* 0x000fe4000f8ec03f */
[----:B------:R-:W-:Y:S02]  /*0f40*/  UIADD3 UR6, -UR5, URZ, URZ ;  /* 0x0000003f05067290 */ /* 0x000fe4000fffe13f */
[----:B------:R-:W-:Y:S02]  /*0f50*/  UIMAD UR13, UR4, UR5, UR13 ;  /* 0x00000005040d72a4 */ /* 0x000fe4000f8e020d */
[----:B------:R-:W-:-:S02]  /*0f60*/  ULOP3.LUT UR15, UR16, UR15, URZ, 0xc0, !UPT ;  /* 0x0000000f100f7292 */ /* 0x000fc4000f8ec03f */
[----:B------:R-:W-:Y:S01]  /*0f70*/  UIMAD UR4, UR6, UR20, UR23 ;  /* 0x00000014060472a4 */ /* 0x000fe2000f8e0217 */
[----:B------:R-:W-:Y:S01]  /*0f80*/  ULDC UR5, c[0x0][0x610] ;  /* 0x0001840000057ab9 */ /* 0x000fe20000000800 */
[----:B------:R-:W-:Y:S02]  /*0f90*/  UISETP.NE.AND UP0, UPT, UR46, URZ, UPT ;  /* 0x0000003f2e00728c */ /* 0x000fe4000bf05270 */
[----:B------:R-:W-:Y:S02]  /*0fa0*/  UIMAD UR12, UR13, UR5, UR12 ;  /* 0x000000050d0c72a4 */ /* 0x000fe4000f8e020c */
[----:B------:R-:W-:-:S04]  /*0fb0*/  UIMAD UR4, UR4, UR17, UR15 ;  /* 0x00000011040472a4 */ /* 0x000fc8000f8e020f */
[----:B------:R-:W-:Y:S02]  /*0fc0*/  USEL UR41, UR4, UR12, !UP0 ;  /* 0x0000000c04297287 */ /* 0x000fe4000c000000 */
[----:B------:R-:W-:-:S12]  /*0fd0*/  USEL UR42, UR12, UR4, !UP0 ;  /* 0x000000040c2a7287 */ /* 0x000fd8000c000000 */
.L_x_8:
[----:B------:R-:W-:-:S08]  /*0fe0*/  NOP ;  /* 0x0000000000007918 */ /* 0x000fd00000000000 */
[----:B------:R-:W1:Y:S02]  /*0ff0*/  USETMAXREG.TRY_ALLOC.CTAPOOL UP0, 0xf0 ;  /* 0x000000f0000079c8 */ /* 0x000e640008000600 */
[----:B-1----:R-:W-:-:S13]  /*1000*/  PLOP3.LUT P0, PT, PT, PT, UP0, 0x80, 0x0 ;  /* 0x000000000000781c */ /* 0x002fda0003f0f008 */
[----:B------:R-:W-:Y:S05]  /*1010*/  @!P0 BRA `(.L_x_8) ;  /* 0xfffffffc00f08947 */ /* 0x000fea000383ffff */
[----:B------:R-:W-:Y:S01]  /*1020*/  ULDC.64 UR4, c[0x0][0x598] ;  /* 0x0001660000047ab9 */ /* 0x000fe20000000a00 */
[----:B------:R-:W-:Y:S01]  /*1030*/  ULDC.64 UR36, c[0x0][0x208] ;  /* 0x0000820000247ab9 */ /* 0x000fe20000000a00 */
[----:B------:R-:W-:-:S04]  /*1040*/  ISETP.NE.U32.AND P0, PT, RZ, UR4, PT ;  /* 0x00000004ff007c0c */ /* 0x000fc8000bf05070 */
[----:B------:R-:W-:-:S13]  /*1050*/  ISETP.NE.AND.EX P0, PT, RZ, UR5, PT, P0 ;  /* 0x00000005ff007c0c */ /* 0x000fda000bf05300 */
[----:B------:R-:W-:Y:S05]  /*1060*/  @!P0 BRA `(.L_x_11) ;  /* 0x00000000001c8947 */ /* 0x000fea0003800000 */
[----:B------:R-:W1:Y:S02]  /*1070*/  LDC.64 R2, c[0x0][0x598] ;  /* 0x00016600ff027b82 */ /* 0x000e640000000a00 */
[----:B-1----:R-:W2:Y:S02]  /*1080*/  LDG.E.64 R2, desc[UR36][R2.64] ;  /* 0x0000002402027981 */ /* 0x002ea4000c1e1b00 */
[----:B--2---:R-:W-:-:S04]  /*1090*/  ISETP.NE.U32.AND P0, PT, R2, RZ, PT ;  /* 0x000000ff0200720c */ /* 0x004fc80003f05070 */
[----:B------:R-:W-:-:S13]  /*10a0*/  ISETP.NE.AND.EX P0, PT, R3, RZ, PT, P0 ;  /* 0x000000ff0300720c */ /* 0x000fda0003f05300 */
[----:B------:R-:W-:Y:S05]  /*10b0*/  @!P0 BRA `(.L_x_11) ;  /* 0x0000000000088947 */ /* 0x000fea0003800000 */
[----:B------:R1:W5:Y:S01]  /*10c0*/  LD.E R17, desc[UR36][R2.64] ;  /* 0x0000002402117980 */ /* 0x000362000c101900 */
[----:B------:R-:W-:Y:S05]  /*10d0*/  BRA `(.L_x_12) ;  /* 0x0000000000247947 */ /* 0x000fea0003800000 */
.L_x_11:
[----:B------:R-:W-:Y:S02]  /*10e0*/  ULDC.64 UR4, c[0x0][0x588] ;  /* 0x0001620000047ab9 */ /* 0x000fe40000000a00 */
[----:B------:R-:W-:-:S04]  /*10f0*/  ISETP.NE.U32.AND P0, PT, RZ, UR4, PT ;  /* 0x00000004ff007c0c */ /* 0x000fc8000bf05070 */
[----:B------:R-:W-:-:S13]  /*1100*/  ISETP.NE.AND.EX P0, PT, RZ, UR5, PT, P0 ;  /* 0x00000005ff007c0c */ /* 0x000fda000bf05300 */
[----:B------:R-:W-:Y:S05]  /*1110*/  @!P0 BRA `(.L_x_13) ;  /* 0x00000000000c8947 */ /* 0x000fea0003800000 */
[----:B------:R-:W1:Y:S02]  /*1120*/  LDC.64 R2, c[0x0][0x588] ;  /* 0x00016200ff027b82 */ /* 0x000e640000000a00 */
[----:B-1----:R2:W5:Y:S01]  /*1130*/  LDG.E R17, desc[UR36][R2.64] ;  /* 0x0000002402117981 */ /* 0x002562000c1e1900 */
[----:B------:R-:W-:Y:S05]  /*1140*/  BRA `(.L_x_12) ;  /* 0x0000000000087947 */ /* 0x000fea0003800000 */
.L_x_13:
[----:B------:R-:W-:Y:S02]  /*1150*/  ULDC UR4, c[0x0][0x580] ;  /* 0x0001600000047ab9 */ /* 0x000fe40000000800 */
[----:B------:R-:W-:-:S07]  /*1160*/  IMAD.U32 R17, RZ, RZ, UR4 ;  /* 0x00000004ff117e24 */ /* 0x000fce000f8e00ff */
.L_x_12:
[----:B------:R-:W-:Y:S02]  /*1170*/  ULDC.64 UR4, c[0x0][0x5a0] ;  /* 0x0001680000047ab9 */ /* 0x000fe40000000a00 */
[----:B------:R-:W-:-:S04]  /*1180*/  ISETP.NE.U32.AND P0, PT, RZ, UR4, PT ;  /* 0x00000004ff007c0c */ /* 0x000fc8000bf05070 */
[----:B------:R-:W-:-:S13]  /*1190*/  ISETP.NE.AND.EX P0, PT, RZ, UR5, PT, P0 ;  /* 0x00000005ff007c0c */ /* 0x000fda000bf05300 */
[----:B------:R-:W-:Y:S05]  /*11a0*/  @!P0 BRA `(.L_x_14) ;  /* 0x00000000001c8947 */ /* 0x000fea0003800000 */
[----:B-12---:R-:W1:Y:S02]  /*11b0*/  LDC.64 R2, c[0x0][0x5a0] ;  /* 0x00016800ff027b82 */ /* 0x006e640000000a00 */
[----:B-1----:R-:W2:Y:S02]  /*11c0*/  LDG.E.64 R2, desc[UR36][R2.64] ;  /* 0x0000002402027981 */ /* 0x002ea4000c1e1b00 */
[----:B--2---:R-:W-:-:S04]  /*11d0*/  ISETP.NE.U32.AND P0, PT, R2, RZ, PT ;  /* 0x000000ff0200720c */ /* 0x004fc80003f05070 */
[----:B------:R-:W-:-:S13]  /*11e0*/  ISETP.NE.AND.EX P0, PT, R3, RZ, PT, P0 ;  /* 0x000000ff0300720c */ /* 0x000fda0003f05300 */
[----:B------:R-:W-:Y:S05]  /*11f0*/  @!P0 BRA `(.L_x_14) ;  /* 0x0000000000088947 */ /* 0x000fea0003800000 */
[----:B------:R1:W5:Y:S01]  /*1200*/  LD.E R18, desc[UR36][R2.64] ;  /* 0x0000002402127980 */ /* 0x000362000c101900 */
[----:B------:R-:W-:Y:S05]  /*1210*/  BRA `(.L_x_15) ;  /* 0x0000000000247947 */ /* 0x000fea0003800000 */
.L_x_14:
[----:B------:R-:W-:Y:S02]  /*1220*/  ULDC.64 UR4, c[0x0][0x590] ;  /* 0x0001640000047ab9 */ /* 0x000fe40000000a00 */
[----:B------:R-:W-:-:S04]  /*1230*/  ISETP.NE.U32.AND P0, PT, RZ, UR4, PT ;  /* 0x00000004ff007c0c */ /* 0x000fc8000bf05070 */
[----:B------:R-:W-:-:S13]  /*1240*/  ISETP.NE.AND.EX P0, PT, RZ, UR5, PT, P0 ;  /* 0x00000005ff007c0c */ /* 0x000fda000bf05300 */
[----:B------:R-:W-:Y:S05]  /*1250*/  @!P0 BRA `(.L_x_16) ;  /* 0x00000000000c8947 */ /* 0x000fea0003800000 */
[----:B-12---:R-:W1:Y:S02]  /*1260*/  LDC.64 R2, c[0x0][0x590] ;  /* 0x00016400ff027b82 */ /* 0x006e640000000a00 */
[----:B-1----:R2:W5:Y:S01]  /*1270*/  LDG.E R18, desc[UR36][R2.64] ;  /* 0x0000002402127981 */ /* 0x002562000c1e1900 */
[----:B------:R-:W-:Y:S05]  /*1280*/  BRA `(.L_x_15) ;  /* 0x0000000000087947 */ /* 0x000fea0003800000 */
.L_x_16:
[----:B------:R-:W-:Y:S02]  /*1290*/  ULDC UR4, c[0x0][0x584] ;  /* 0x0001610000047ab9 */ /* 0x000fe40000000800 */
[----:B------:R-:W-:-:S07]  /*12a0*/  IMAD.U32 R18, RZ, RZ, UR4 ;  /* 0x00000004ff127e24 */ /* 0x000fce000f8e00ff */
.L_x_15:
[----:B------:R-:W-:-:S13]  /*12b0*/  LOP3.LUT P0, RZ, R0, 0xff, RZ, 0xc0, !PT ;  /* 0x000000ff00ff7812 */ /* 0x000fda000780c0ff */
[----:B------:R-:W-:Y:S05]  /*12c0*/  @!P0 EXIT ;  /* 0x000000000000894d */ /* 0x000fea0003800000 */
[----:B------:R-:W-:Y:S01]  /*12d0*/  ULDC UR4, c[0x0][0x28c] ;  /* 0x0000a30000047ab9 */ /* 0x000fe20000000800 */
[----:B------:R-:W-:Y:S01]  /*12e0*/  UMOV UR38, URZ ;  /* 0x0000003f00267c82 */ /* 0x000fe20008000000 */
[----:B------:R-:W-:Y:S01]  /*12f0*/  UIADD3 UR4, UR4, 0x1f, URZ ;  /* 0x0000001f04047890 */ /* 0x000fe2000fffe03f */
[----:B------:R-:W-:-:S03]  /*1300*/  UMOV UR39, URZ ;  /* 0x0000003f00277c82 */ /* 0x000fc60008000000 */
[----:B------:R-:W-:-:S04]  /*1310*/  USHF.R.S32.HI UR5, URZ, 0x1f, UR4 ;  /* 0x0000001f3f057899 */ /* 0x000fc80008011404 */
[----:B------:R-:W-:-:S04]  /*1320*/  ULEA.HI UR5, UR5, UR4, URZ, 0x5 ;  /* 0x0000000405057291 */ /* 0x000fc8000f8f283f */
[----:B------:R-:W-:-:S12]  /*1330*/  USHF.R.S32.HI UR44, URZ, 0x5, UR5 ;  /* 0x000000053f2c7899 */ /* 0x000fd80008011405 */
.L_x_550:
[----:B------:R-:W3:Y:S01]  /*1340*/  S2R R0, SR_TID.X ;  /* 0x0000000000007919 */ /* 0x000ee20000002100 */
[----:B----4-:R-:W4:Y:S01]  /*1350*/  S2UR UR7, SR_CgaCtaId ;  /* 0x00000000000779c3 */ /* 0x010f220000008800 */
[----:B------:R-:W-:Y:S02]  /*1360*/  UMOV UR6, 0x400 ;  /* 0x0000040000067882 */ /* 0x000fe40000000000 */
[----:B----4-:R-:W-:Y:S01]  /*1370*/  ULEA UR6, UR7, UR6, 0x18 ;  /* 0x0000000607067291 */ /* 0x010fe2000f8ec03f */
[----:B---3--:R-:W-:-:S04]  /*1380*/  LOP3.LUT R0, R0, 0x80, RZ, 0xc0, !PT ;  /* 0x0000008000007812 */ /* 0x008fc800078ec0ff */
[----:B------:R-:W-:-:S06]  /*1390*/  SHF.R.U32.HI R0, RZ, 0x7, R0 ;  /* 0x00000007ff007819 */ /* 0x000fcc0000011600 */
[----:B------:R-:W3:Y:S02]  /*13a0*/  SHFL.IDX PT, R0, R0, RZ, 0x1f ;  /* 0x00001fff00007589 */ /* 0x000ee400000e0000 */
[----:B---3--:R-:W-:-:S13]  /*13b0*/  R2UR UR4, R0 ;  /* 0x00000000000472ca */ /* 0x008fda00000e0000 */
[----:B------:R-:W-:-:S04]  /*13c0*/  ULEA.HI UR5, UR4, UR4, URZ, 0x1 ;  /* 0x0000000404057291 */ /* 0x000fc8000f8f083f */
[----:B------:R-:W-:-:S04]  /*13d0*/  ULOP3.LUT UR5, UR5, 0x1ffffe, URZ, 0xc0, !UPT ;  /* 0x001ffffe05057892 */ /* 0x000fc8000f8ec03f */
[----:B------:R-:W-:-:S03]  /*13e0*/  UIADD3 UR5, UR4, -UR5, URZ ;  /* 0x8000000504057290 */ /* 0x000fc6000fffe03f */
[----:B------:R-:W-:Y:S01]  /*13f0*/  ULDC UR4, c[0x0][0x28c] ;  /* 0x0000a30000047ab9 */ /* 0x000fe20000000800 */
[----:B------:R-:W-:Y:S01]  /*1400*/  ULEA UR5, UR5, UR6, 0xb ;  /* 0x0000000605057291 */ /* 0x000fe2000f8e583f */
[----:B------:R-:W-:-:S03]  /*1410*/  ISETP.LT.AND P0, PT, RZ, UR4, PT ;  /* 0x00000004ff007c0c */ /* 0x000fc6000bf01270 */
[----:B------:R-:W-:-:S04]  /*1420*/  UIADD3 UR5, UR5, 0x100, URZ ;  /* 0x0000010005057890 */ /* 0x000fc8000fffe03f */
[----:B------:R-:W-:-:S04]  /*1430*/  USHF.R.U32.HI UR5, URZ, 0x4, UR5 ;  /* 0x000000043f057899 */ /* 0x000fc80008011605 */
[----:B------:R-:W-:-:S04]  /*1440*/  ULOP3.LUT UR5, UR5, 0x3fff, URZ, 0xc0, !UPT ;  /* 0x00003fff05057892 */ /* 0x000fc8000f8ec03f */
[----:B------:R-:W-:Y:S01]  /*1450*/  ULOP3.LUT UR45, UR5, 0x10000, URZ, 0xfc, !UPT ;  /* 0x00010000052d7892 */ /* 0x000fe2000f8efc3f */
[----:B------:R-:W-:Y:S11]  /*1460*/  @P0 BRA `(.L_x_17) ;  /* 0x0000000000400947 */ /* 0x000ff60003800000 */
[----:B------:R-:W-:Y:S01]  /*1470*/  MOV R0, 0x0 ;  /* 0x0000000000007802 */ /* 0x000fe20000000f00 */
[----:B------:R-:W-:Y:S01]  /*1480*/  ULDC.64 UR4, c[0x4][0x68] ;  /* 0x01001a0000047ab9 */ /* 0x000fe20000000a00 */
[----:B------:R-:W-:Y:S01]  /*1490*/  ULDC.64 UR6, c[0x4][0x8] ;  /* 0x0100020000067ab9 */ /* 0x000fe20000000a00 */
[----:B------:R-:W-:Y:S01]  /*14a0*/  IMAD.U32 R4, RZ, RZ, UR4 ;  /* 0x00000004ff047e24 */ /* 0x000fe2000f8e00ff */
[----:B-12---:R1:W2:Y:S01]  /*14b0*/  LDC.64 R2, c[0x4][R0] ;  /* 0x0100000000027b82 */ /* 0x0062a20000000a00 */
[----:B------:R-:W-:Y:S01]  /*14c0*/  IMAD.U32 R5, RZ, RZ, UR5 ;  /* 0x00000005ff057e24 */ /* 0x000fe2000f8e00ff */
[----:B------:R-:W-:Y:S01]  /*14d0*/  ULDC.64 UR4, c[0x4][0x70] ;  /* 0x01001c0000047ab9 */ /* 0x000fe20000000a00 */
[----:B------:R-:W-:Y:S02]  /*14e0*/  IMAD.U32 R10, RZ, RZ, UR6 ;  /* 0x00000006ff0a7e24 */ /* 0x000fe4000f8e00ff */
[----:B0-----:R-:W-:Y:S02]  /*14f0*/  IMAD.U32 R6, RZ, RZ, UR4 ;  /* 0x00000004ff067e24 */ /* 0x001fe4000f8e00ff */
[----:B------:R-:W-:-:S02]  /*1500*/  IMAD.U32 R7, RZ, RZ, UR5 ;  /* 0x00000005ff077e24 */ /* 0x000fc4000f8e00ff */
[----:B------:R-:W-:Y:S02]  /*1510*/  IMAD.U32 R11, RZ, RZ, UR7 ;  /* 0x00000007ff0b7e24 */ /* 0x000fe4000f8e00ff */
[----:B------:R-:W-:Y:S02]  /*1520*/  IMAD.MOV.U32 R8, RZ, RZ, 0x1e1 ;  /* 0x000001e1ff087424 */ /* 0x000fe400078e00ff */
[----:B------:R-:W-:Y:S02]  /*1530*/  IMAD.MOV.U32 R12, RZ, RZ, 0x1 ;  /* 0x00000001ff0c7424 */ /* 0x000fe400078e00ff */
[----:B-1----:R-:W-:-:S07]  /*1540*/  IMAD.MOV.U32 R13, RZ, RZ, RZ ;  /* 0x000000ffff0d7224 */ /* 0x002fce00078e00ff */
[----:B------:R-:W-:-:S07]  /*1550*/  LEPC R20, `(.L_x_17) ;  /* 0x000000001014794e */ /* 0x000fce0000000000 */
[----:B--2--5:R-:W-:Y:S05]  /*1560*/  CALL.ABS.NOINC R2 ;  /* 0x0000000002007343 */ /* 0x024fea0003c00000 */
.L_x_17:
[----:B------:R-:W-:-:S06]  /*1570*/  ULOP3.LUT UR4, UR40, 0x1, URZ, 0xfc, !UPT ;  /* 0x0000000128047892 */ /* 0x000fcc000f8efc3f */
[----:B------:R-:W-:-:S05]  /*1580*/  IMAD.U32 R0, RZ, RZ, UR4 ;  /* 0x00000004ff007e24 */ /* 0x000fca000f8e00ff */
[----:B------:R-:W-:-:S13]  /*1590*/  ISETP.NE.AND P0, PT, R0, 0x3, PT ;  /* 0x000000030000780c */ /* 0x000fda0003f05270 */
[----:B------:R-:W-:Y:S05]  /*15a0*/  @!P0 BRA `(.L_x_18) ;  /* 0x0000000000048947 */ /* 0x000fea0003800000 */
[----:B------:R-:W-:Y:S01]  /*15b0*/  BPT.TRAP 0x1 ;  /* 0x000000040000795c */ /* 0x000fe20000300000 */
.L_x_18:
[----:B------:R-:W3:Y:S01]  /*15c0*/  S2UR UR5, SR_CgaCtaId ;  /* 0x00000000000579c3 */ /* 0x000ee20000008800 */
[----:B------:R-:W-:Y:S01]  /*15d0*/  UMOV UR4, 0x400 ;  /* 0x0000040000047882 */ /* 0x000fe20000000000 */
[----:B-12---:R-:W-:Y:S02]  /*15e0*/  IMAD.U32 R2, RZ, RZ, UR38 ;  /* 0x00000026ff027e24 */ /* 0x006fe4000f8e00ff */
[----:B------:R-:W-:-:S03]  /*15f0*/  IMAD.U32 R3, RZ, RZ, UR39 ;  /* 0x00000027ff037e24 */ /* 0x000fc6000f8e00ff */
[----:B------:R-:W-:Y:S01]  /*1600*/  SHF.L.U32 R2, R2, 0x1f, RZ ;  /* 0x0000001f02027819 */ /* 0x000fe200000006ff */
[----:B---3--:R-:W-:-:S06]  /*1610*/  ULEA UR4, UR5, UR4, 0x18 ;  /* 0x0000000405047291 */ /* 0x008fcc000f8ec03f */
[----:B------:R-:W-:-:S04]  /*1620*/  IMAD.U32 R0, RZ, RZ, UR4 ;  /* 0x00000004ff007e24 */ /* 0x000fc8000f8e00ff */
[----:B------:R-:W-:-:S04]  /*1630*/  IMAD R3, R3, 0x8, R0 ;  /* 0x0000000803037824 */ /* 0x000fc800078e0200 */
[----:B------:R1:W2:Y:S01]  /*1640*/  SYNCS.PHASECHK.TRANS64.TRYWAIT P1, [R3+URZ], R2 ;  /* 0x00000002030075a7 */ /* 0x0002a2000802017f */
[----:B------:R-:W-:Y:S05]  /*1650*/  @!P0 BRA `(.L_x_19) ;  /* 0x0000000000048947 */ /* 0x000fea0003800000 */
[----:B------:R-:W-:Y:S01]  /*1660*/  BPT.TRAP 0x1 ;  /* 0x000000040000795c */ /* 0x000fe20000300000 */
.L_x_19:
[----:B--2---:R-:W-:Y:S05]  /*1670*/  @P1 BRA `(.L_x_20) ;  /* 0x0000000000081947 */ /* 0x004fea0003800000 */
[----:B------:R-:W2:Y:S02]  /*1680*/  SYNCS.PHASECHK.TRANS64.TRYWAIT P1, [R3+URZ], R2 ;  /* 0x00000002030075a7 */ /* 0x000ea4000802017f */
[----:B--2---:R-:W-:Y:S05]  /*1690*/  @!P1 BRA `(.L_x_21) ;  /* 0x0000010800c09947 */ /* 0x004fea0003800000 */
.L_x_20:
[----:B------:R-:W-:-:S04]  /*16a0*/  UISETP.LT.AND UP0, UPT, UR44, 0x1, UPT ;  /* 0x000000012c00788c */ /* 0x000fc8000bf01270 */
[----:B------:R-:W-:-:S06]  /*16b0*/  USEL UR4, UR44, 0x1, UP0 ;  /* 0x000000012c047887 */ /* 0x000fcc0008000000 */
[----:B------:R-:W-:Y:S01]  /*16c0*/  IMAD.U32 R4, RZ, RZ, UR4 ;  /* 0x00000004ff047e24 */ /* 0x000fe2000f8e00ff */
[----:B------:R-:W-:Y:S05]  /*16d0*/  WARPSYNC.ALL ;  /* 0x0000000000007948 */ /* 0x000fea0003800000 */
[----:B------:R-:W-:-:S04]  /*16e0*/  IADD3 R4, -R4, UR44, RZ ;  /* 0x0000002c04047c10 */ /* 0x000fc8000fffe1ff */
[----:B------:R-:W-:Y:S02]  /*16f0*/  ISETP.GE.AND P1, PT, R4, 0x1, PT ;  /* 0x000000010400780c */ /* 0x000fe40003f26270 */
[----:B------:R-:W-:Y:S01]  /*1700*/  R2UR UR4, R0 ;  /* 0x00000000000472ca */ /* 0x000fe200000e0000 */
[----:B------:R-:W-:Y:S01]  /*1710*/  WARPGROUP.ARRIVE ;  /* 0x00000000000079c5 */ /* 0x000fe20000000000 */
[----:B------:R-:W-:Y:S01]  /*1720*/  UMOV UR5, 0xc0000010 ;  /* 0xc000001000057882 */ /* 0x000fe20000000000 */
[----:B------:R-:W-:-:S10]  /*1730*/  UMOV UR7, 0xc0000010 ;  /* 0xc000001000077882 */ /* 0x000fd40000000000 */
[----:B------:R-:W-:-:S04]  /*1740*/  UIADD3 UR4, UR4, 0x8100, URZ ;  /* 0x0000810004047890 */ /* 0x000fc8000fffe03f */
[----:B------:R-:W-:-:S04]  /*1750*/  USHF.R.U32.HI UR4, URZ, 0x4, UR4 ;  /* 0x000000043f047899 */ /* 0x000fc80008011604 */
[----:B------:R-:W-:-:S04]  /*1760*/  ULOP3.LUT UR4, UR4, 0x3fff, URZ, 0xc0, !UPT ;  /* 0x00003fff04047892 */ /* 0x000fc8000f8ec03f */
[----:B------:R-:W-:Y:S02]  /*1770*/  ULOP3.LUT UR9, UR4, 0x10000, URZ, 0xfc, !UPT ;  /* 0x0001000004097892 */ /* 0x000fe4000f8efc3f */
[----:B------:R-:W-:Y:S02]  /*1780*/  ULEA UR4, UR39, UR45, 0x9 ;  /* 0x0000002d27047291 */ /* 0x000fe4000f8e483f */
[----:B------:R-:W-:-:S09]  /*1790*/  ULEA UR6, UR39, UR9, 0x9 ;  /* 0x0000000927067291 */ /* 0x000fd2000f8e483f */
[----:B------:R-:W-:Y:S01]  /*17a0*/  IGMMA.64x256x32.S8.S8 R24, gdesc[UR4], RZ, !UPT, gsb0 ;  /* 0x06600000041879f1 */ /* 0x000fe2000c0410ff */
[----:B------:R-:W-:Y:S01]  /*17b0*/  UIADD3 UR4, UR4, 0x100, URZ ;  /* 0x0000010004047890 */ /* 0x000fe2000fffe03f */
[----:B------:R-:W-:Y:S01]  /*17c0*/  UMOV UR5, 0xc0000010 ;  /* 0xc000001000057882 */ /* 0x000fe20000000000 */
[----:B------:R-:W-:Y:S02]  /*17d0*/  WARPGROUP.DEPBAR.LE gsb0, 0x0 ;  /* 0x00008000000079c5 */ /* 0x000fe40000010000 */
[----:B------:R-:W-:Y:S04]  /*17e0*/  STL.64 [R1], R24 ;  /* 0x0000001801007387 */ /* 0x000fe80000100a00 */
[----:B------:R-:W-:Y:S04]  /*17f0*/  STL.64 [R1+0x8], R26 ;  /* 0x0000081a01007387 */ /* 0x000fe80000100a00 */
        /* <DEDUP_REMOVED lines=61> */
[----:B------:R3:W-:Y:S02]  /*1bd0*/  STL.64 [R1+0x1f8], R150 ;  /* 0x0001f89601007387 */ /* 0x0007e40000100a00 */
[----:B---3--:R-:W-:-:S06]  /*1be0*/  WARPGROUP.ARRIVE ;  /* 0x00000000000079c5 */ /* 0x008fcc0000000000 */
[----:B------:R-:W-:Y:S03]  /*1bf0*/  IGMMA.64x256x32.S8.S8 R24, gdesc[UR4], RZ, !UPT, gsb0 ;  /* 0x06600000041879f1 */ /* 0x000fe6000c0410ff */
[----:B------:R-:W-:Y:S02]  /*1c00*/  WARPGROUP.DEPBAR.LE gsb0, 0x0 ;  /* 0x00008000000079c5 */ /* 0x000fe40000010000 */
[----:B------:R-:W-:Y:S05]  /*1c10*/  @!P1 BRA `(.L_x_22) ;  /* 0x0000000c00989947 */ /* 0x000fea0003800000 */
[----:B------:R-:W-:Y:S02]  /*1c20*/  UIADD3 UR4, UR39, 0x1, URZ ;  /* 0x0000000127047890 */ /* 0x000fe4000fffe03f */
[----:B-12---:R-:W-:Y:S02]  /*1c30*/  IMAD.U32 R2, RZ, RZ, UR39 ;  /* 0x00000027ff027e24 */ /* 0x006fe4000f8e00ff */
[----:B------:R-:W-:-:S04]  /*1c40*/  UISETP.NE.AND UP0, UPT, UR4, 0x4, UPT ;  /* 0x000000040400788c */ /* 0x000fc8000bf05270 */
[----:B------:R-:W-:Y:S02]  /*1c50*/  USEL UR5, URZ, 0x1, UP0 ;  /* 0x000000013f057887 */ /* 0x000fe40008000000 */
[----:B------:R-:W-:Y:S02]  /*1c60*/  USEL UR8, UR4, URZ, UP0 ;  /* 0x0000003f04087287 */ /* 0x000fe40008000000 */
[----:B------:R-:W-:-:S06]  /*1c70*/  ULOP3.LUT UR5, UR38, UR5, URZ, 0x3c, !UPT ;  /* 0x0000000526057292 */ /* 0x000fcc000f8e3c3f */
[----:B------:R-:W-:-:S07]  /*1c80*/  IMAD.U32 R3, RZ, RZ, UR5 ;  /* 0x00000005ff037e24 */ /* 0x000fce000f8e00ff */
.L_x_29:
[----:B------:R-:W-:Y:S05]  /*1c90*/  @!P0 BRA `(.L_x_23) ;  /* 0x0000000000048947 */ /* 0x000fea0003800000 */
[----:B------:R-:W-:Y:S01]  /*1ca0*/  BPT.TRAP 0x1 ;  /* 0x000000040000795c */ /* 0x000fe20000300000 */
.L_x_23:
[----:B------:R-:W1:Y:S01]  /*1cb0*/  S2UR UR5, SR_CgaCtaId ;  /* 0x00000000000579c3 */ /* 0x000e620000008800 */
[----:B------:R-:W-:Y:S01]  /*1cc0*/  UMOV UR4, 0x400 ;  /* 0x0000040000047882 */ /* 0x000fe20000000000 */
[----:B------:R-:W-:Y:S01]  /*1cd0*/  IMAD.U32 R5, RZ, RZ, UR8 ;  /* 0x00000008ff057e24 */ /* 0x000fe2000f8e00ff */
[----:B0-----:R-:W-:Y:S01]  /*1ce0*/  SHF.L.U32 R6, R3, 0x1f, RZ ;  /* 0x0000001f03067819 */ /* 0x001fe200000006ff */
[----:B-1----:R-:W-:-:S06]  /*1cf0*/  ULEA UR4, UR5, UR4, 0x18 ;  /* 0x0000000405047291 */ /* 0x002fcc000f8ec03f */
[----:B------:R-:W-:-:S04]  /*1d00*/  IMAD.U32 R0, RZ, RZ, UR4 ;  /* 0x00000004ff007e24 */ /* 0x000fc8000f8e00ff */
[----:B------:R-:W-:-:S04]  /*1d10*/  IMAD R5, R5, 0x8, R0 ;  /* 0x0000000805057824 */ /* 0x000fc800078e0200 */
[----:B------:R0:W1:Y:S01]  /*1d20*/  SYNCS.PHASECHK.TRANS64.TRYWAIT P1, [R5+URZ], R6 ;  /* 0x00000006050075a7 */ /* 0x000062000802017f */
[----:B------:R-:W-:Y:S05]  /*1d30*/  @!P0 BRA `(.L_x_24) ;  /* 0x0000000000048947 */ /* 0x000fea0003800000 */
[----:B------:R-:W-:Y:S01]  /*1d40*/  BPT.TRAP 0x1 ;  /* 0x000000040000795c */ /* 0x000fe20000300000 */
.L_x_24:
[----:B-1----:R-:W-:Y:S05]  /*1d50*/  @P1 BRA `(.L_x_25) ;  /* 0x0000000000081947 */ /* 0x002fea0003800000 */
[----:B------:R-:W1:Y:S02]  /*1d60*/  SYNCS.PHASECHK.TRANS64.TRYWAIT P1, [R5+URZ], R6 ;  /* 0x00000006050075a7 */ /* 0x000e64000802017f */
[----:B-1----:R-:W-:Y:S05]  /*1d70*/  @!P1 BRA `(.L_x_26) ;  /* 0x00000104001c9947 */ /* 0x002fea0003800000 */
.L_x_25:
[----:B------:R-:W-:Y:S04]  /*1d80*/  STL [R1+0x2b8], R155 ;  /* 0x0002b89b01007387 */ /* 0x000fe80000100800 */
        /* <DEDUP_REMOVED lines=21> */
[----:B------:R2:W-:Y:S04]  /*1ee0*/  STL.64 [R1+0x208], R108 ;  /* 0x0002086c01007387 */ /* 0x0005e80000100a00 */
[----:B--2---:R-:W2:Y:S04]  /*1ef0*/  LDL.LU.64 R108, [R1] ;  /* 0x00000000016c7983 */ /* 0x004ea80000300a00 */
[----:B------:R-:W2:Y:S04]  /*1f00*/  LDL.LU.64 R110, [R1+0x8] ;  /* 0x00000800016e7983 */ /* 0x000ea80000300a00 */
        /* <DEDUP_REMOVED lines=61> */
[----:B------:R-:W2:Y:S01]  /*22e0*/  LDL.LU.64 R234, [R1+0x1f8] ;  /* 0x0001f80001ea7983 */ /* 0x000ea20000300a00 */
[----:B------:R-:W-:-:S02]  /*22f0*/  ULEA UR4, UR8, UR45, 0x9 ;  /* 0x0000002d08047291 */ /* 0x000fc4000f8e483f */
[----:B------:R-:W-:Y:S01]  /*2300*/  ULEA UR6, UR8, UR9, 0x9 ;  /* 0x0000000908067291 */ /* 0x000fe2000f8e483f */
[----:B------:R-:W-:Y:S01]  /*2310*/  UMOV UR5, 0xc0000010 ;  /* 0xc000001000057882 */ /* 0x000fe20000000000 */
[----:B------:R-:W-:Y:S01]  /*2320*/  UMOV UR7, 0xc0000010 ;  /* 0xc000001000077882 */ /* 0x000fe20000000000 */
[----:B--2---:R-:W-:-:S06]  /*2330*/  WARPGROUP.ARRIVE ;  /* 0x00000000000079c5 */ /* 0x004fcc0000000000 */
[----:B------:R-:W-:Y:S03]  /*2340*/  IGMMA.64x256x32.S8.S8 R108, gdesc[UR4], R108, gsb0 ;  /* 0x06600000046c79f1 */ /* 0x000fe6000804106c */
        /* <DEDUP_REMOVED lines=65> */
[----:B--2---:R3:W5:Y:S04]  /*2760*/  LDL.LU R155, [R1+0x2b8] ;  /* 0x0002b800019b7983 */ /* 0x0047680000300800 */
        /* <DEDUP_REMOVED lines=22> */
[----:B------:R-:W-:Y:S01]  /*28d0*/  UIADD3 UR4, UR4, 0x100, URZ ;  /* 0x0000010004047890 */ /* 0x000fe2000fffe03f */
[----:B------:R-:W-:Y:S01]  /*28e0*/  UMOV UR5, 0xc0000010 ;  /* 0xc000001000057882 */ /* 0x000fe20000000000 */
[----:B--2---:R-:W-:-:S07]  /*28f0*/  WARPGROUP.ARRIVE ;  /* 0x00000000000079c5 */ /* 0x004fce0000000000 */
[----:B------:R-:W-:Y:S03]  /*2900*/  IGMMA.64x256x32.S8.S8 R24, gdesc[UR4], R24, gsb0 ;  /* 0x06600000041879f1 */ /* 0x000fe60008041018 */
[----:B------:R-:W-:Y:S02]  /*2910*/  WARPGROUP.DEPBAR.LE gsb0, 0x0 ;  /* 0x00008000000079c5 */ /* 0x000fe40000010000 */
[----:B---3--:R-:W-:Y:S05]  /*2920*/  @!P0 BRA `(.L_x_27) ;  /* 0x0000000000048947 */ /* 0x008fea0003800000 */
[----:B------:R-:W-:Y:S01]  /*2930*/  BPT.TRAP 0x1 ;  /* 0x000000040000795c */ /* 0x000fe20000300000 */
.L_x_27:
[----:B------:R-:W-:Y:S01]  /*2940*/  ISETP.NE.AND P1, PT, R19, RZ, PT ;  /* 0x000000ff1300720c */ /* 0x000fe20003f25270 */
[----:B------:R-:W-:-:S12]  /*2950*/  UISETP.GT.U32.AND UP0, UPT, UR40, 0x1, UPT ;  /* 0x000000012800788c */ /* 0x000fd8000bf04070 */
[----:B01----:R-:W-:-:S04]  /*2960*/  @P1 IMAD R5, R2, 0x8, R0 ;  /* 0x0000000802051824 */ /* 0x003fc800078e0200 */
[----:B------:R-:W-:-:S05]  /*2970*/  @P1 VIADD R5, R5, 0x20 ;  /* 0x0000002005051836 */ /* 0x000fca0000000000 */
[----:B-----5:R-:W-:-:S04]  /*2980*/  @P1 PRMT R5, R155, 0x654, R5 ;  /* 0x000006549b051816 */ /* 0x020fc80000000005 */
[----:B------:R0:W-:Y:S01]  /*2990*/  @P1 SYNCS.ARRIVE.TRANS64.RED.A1T0 RZ, [R5+URZ], RZ ;  /* 0x000000ff05ff19a7 */ /* 0x0001e2000810043f */
[----:B------:R-:W-:-:S13]  /*29a0*/  PLOP3.LUT P1, PT, PT, PT, UP0, 0x80, 0x0 ;  /* 0x000000000000781c */ /* 0x000fda0003f2f008 */
[----:B0-----:R-:W-:Y:S05]  /*29b0*/  @P1 BRA `(.L_x_28) ;  /* 0x0000000000041947 */ /* 0x001fea0003800000 */
[----:B------:R-:W-:Y:S01]  /*29c0*/  BPT.TRAP 0x1 ;  /* 0x000000040000795c */ /* 0x000fe20000300000 */
.L_x_28:
[----:B------:R-:W-:Y:S01]  /*29d0*/  UIADD3 UR8, UR8, 0x1, URZ ;  /* 0x0000000108087890 */ /* 0x000fe2000fffe03f */
[----:B------:R-:W-:Y:S01]  /*29e0*/  ISETP.GT.AND P2, PT, R4, 0x1, PT ;  /* 0x000000010400780c */ /* 0x000fe20003f44270 */
[----:B------:R-:W-:Y:S02]  /*29f0*/  VIADD R2, R2, 0x1 ;  /* 0x0000000102027836 */ /* 0x000fe40000000000 */
[----:B------:R-:W-:Y:S01]  /*2a00*/  UISETP.NE.AND UP0, UPT, UR8, 0x4, UPT ;  /* 0x000000040800788c */ /* 0x000fe2000bf05270 */
[----:B------:R-:W-:Y:S02]  /*2a10*/  VIADD R4, R4, 0xffffffff ;  /* 0xffffffff04047836 */ /* 0x000fe40000000000 */
[C---:B------:R-:W-:Y:S01]  /*2a20*/  ISETP.NE.AND P1, PT, R2.reuse, 0x4, PT ;  /* 0x000000040200780c */ /* 0x040fe20003f25270 */
[----:B------:R-:W-:Y:S02]  /*2a30*/  USEL UR4, URZ, 0x1, UP0 ;  /* 0x000000013f047887 */ /* 0x000fe40008000000 */
[----:B------:R-:W-:Y:S01]  /*2a40*/  USEL UR8, UR8, URZ, UP0 ;  /* 0x0000003f08087287 */ /* 0x000fe20008000000 */
[----:B------:R-:W-:-:S03]  /*2a50*/  SEL R2, R2, RZ, P1 ;  /* 0x000000ff02027207 */ /* 0x000fc60000800000 */
[----:B------:R-:W-:Y:S01]  /*2a60*/  LOP3.LUT R3, R3, UR4, RZ, 0x3c, !PT ;  /* 0x0000000403037c12 */ /* 0x000fe2000f8e3cff */
[----:B------:R-:W-:Y:S07]  /*2a70*/  @P2 BRA `(.L_x_29) ;  /* 0xfffffff000842947 */ /* 0x000fee000383ffff */
.L_x_22:
[----:B-12---:R-:W1:Y:S02]  /*2a80*/  LDC R2, c[0x0][0x28c] ;  /* 0x0000a300ff027b82 */ /* 0x006e640000000800 */
[----:B-1----:R-:W-:-:S13]  /*2a90*/  ISETP.GE.AND P1, PT, R2, 0x1, PT ;  /* 0x000000010200780c */ /* 0x002fda0003f26270 */
[----:B------:R-:W-:Y:S05]  /*2aa0*/  @!P1 BRA `(.L_x_30) ;  /* 0x0000000000449947 */ /* 0x000fea0003800000 */
[----:B------:R-:W-:Y:S05]  /*2ab0*/  @!P0 BRA `(.L_x_31) ;  /* 0x0000000000048947 */ /* 0x000fea0003800000 */
[----:B------:R-:W-:Y:S01]  /*2ac0*/  BPT.TRAP 0x1 ;  /* 0x000000040000795c */ /* 0x000fe20000300000 */
.L_x_31:
[----:B------:R-:W-:Y:S01]  /*2ad0*/  ISETP.NE.AND P0, PT, R19, RZ, PT ;  /* 0x000000ff1300720c */ /* 0x000fe20003f05270 */
[----:B------:R-:W-:-:S12]  /*2ae0*/  UISETP.LT.AND UP1, UPT, UR44, 0x1, UPT ;  /* 0x000000012c00788c */ /* 0x000fd8000bf21270 */
[----:B------:R-:W-:-:S05]  /*2af0*/  VOTEU.ANY UP0, P0 ;  /* 0x00000000003f7886 */ /* 0x000fca0000000100 */
[----:B------:R-:W-:-:S04]  /*2b00*/  @UP0 USEL UR4, UR44, 0x1, UP1 ;  /* 0x000000012c040887 */ /* 0x000fc80008800000 */
[----:B------:R-:W-:Y:S02]  /*2b10*/  @UP0 UIADD3 UR4, UR39, UR44, -UR4 ;  /* 0x0000002c27040290 */ /* 0x000fe4000fffe804 */
[----:B------:R-:W-:-:S04]  /*2b20*/  UISETP.GT.U32.AND UP0, UPT, UR40, 0x1, UPT ;  /* 0x000000012800788c */ /* 0x000fc8000bf04070 */
[----:B------:R-:W-:-:S04]  /*2b30*/  IMAD.U32 R2, RZ, RZ, UR4 ;  /* 0x00000004ff027e24 */ /* 0x000fc8000f8e00ff */
[----:B------:R-:W-:-:S05]  /*2b40*/  @P0 IMAD.SHL.U32 R2, R2, 0x8, RZ ;  /* 0x0000000802020824 */ /* 0x000fca00078e00ff */
[----:B------:R-:W-:-:S04]  /*2b50*/  @P0 LOP3.LUT R2, R2, 0x18, RZ, 0xc0, !PT ;  /* 0x0000001802020812 */ /* 0x000fc800078ec0ff */
[----:B------:R-:W-:-:S04]  /*2b60*/  @P0 IADD3 R0, R0, 0x20, R2 ;  /* 0x0000002000000810 */ /* 0x000fc80007ffe002 */
[----:B------:R-:W-:-:S04]  /*2b70*/  @P0 PRMT R0, R155, 0x654, R0 ;  /* 0x000006549b000816 */ /* 0x000fc80000000000 */
[----:B------:R1:W-:Y:S01]  /*2b80*/  @P0 SYNCS.ARRIVE.TRANS64.RED.A1T0 RZ, [R0+URZ], RZ ;  /* 0x000000ff00ff09a7 */ /* 0x0003e2000810043f */
[----:B------:R-:W-:-:S13]  /*2b90*/  PLOP3.LUT P0, PT, PT, PT, UP0, 0x80, 0x0 ;  /* 0x000000000000781c */ /* 0x000fda0003f0f008 */
[----:B-1----:R-:W-:Y:S05]  /*2ba0*/  @P0 BRA `(.L_x_30) ;  /* 0x0000000000040947 */ /* 0x002fea0003800000 */
[----:B------:R-:W-:Y:S01]  /*2bb0*/  BPT.TRAP 0x1 ;  /* 0x000000040000795c */ /* 0x000fe20000300000 */
.L_x_30:
[----:B0-----:R-:W0:Y:S01]  /*2bc0*/  S2R R6, SR_TID.X ;  /* 0x0000000000067919 */ /* 0x001e220000002100 */
[----:B------:R-:W-:Y:S01]  /*2bd0*/  IMAD.MOV.U32 R13, RZ, RZ, 0x6540 ;  /* 0x00006540ff0d7424 */ /* 0x000fe200078e00ff */
[----:B------:R-:W-:Y:S02]  /*2be0*/  UIMAD.WIDE UR8, UR42, 0x100, URZ ;  /* 0x000001002a0878a5 */ /* 0x000fe4000f8e023f */
[----:B------:R-:W-:Y:S01]  /*2bf0*/  USHF.R.S32.HI UR10, URZ, 0x1f, UR43 ;  /* 0x0000001f3f0a7899 */ /* 0x000fe2000801142b */
[----:B------:R-:W-:Y:S01]  /*2c00*/  ULDC.64 UR6, c[0x0][0x5d0] ;  /* 0x0001740000067ab9 */ /* 0x000fe20000000a00 */
[----:B------:R-:W-:Y:S02]  /*2c10*/  UIADD3 UR39, UR44, UR39, URZ ;  /* 0x000000272c277290 */ /* 0x000fe4000fffe03f */
[----:B------:R-:W-:Y:S02]  /*2c20*/  UIMAD UR4, UR10, UR6, URZ ;  /* 0x000000060a0472a4 */ /* 0x000fe4000f8e023f */
[----:B------:R-:W-:-:S02]  /*2c30*/  USHF.L.U32 UR42, UR42, 0x8, URZ ;  /* 0x000000082a2a7899 */ /* 0x000fc4000800063f */
[----:B------:R-:W-:Y:S01]  /*2c40*/  UIMAD UR4, UR43, UR7, UR4 ;  /* 0x000000072b0472a4 */ /* 0x000fe2000f8e0204 */
[----:B------:R-:W-:Y:S01]  /*2c50*/  ULDC UR5, c[0x0][0x284] ;  /* 0x0000a10000057ab9 */ /* 0x000fe20000000800 */
[----:B------:R-:W-:Y:S01]  /*2c60*/  UISETP.GT.U32.AND UP0, UPT, UR39, 0x3, UPT ;  /* 0x000000032700788c */ /* 0x000fe2000bf04070 */
[----:B------:R-:W-:-:S03]  /*2c70*/  IMAD.U32 R154, RZ, RZ, UR5 ;  /* 0x00000005ff9a7e24 */ /* 0x000fc6000f8e00ff */
[----:B------:R-:W-:Y:S01]  /*2c80*/  UISETP.LT.U32.AND UP0, UPT, UR44, 0x4, UP0 ;  /* 0x000000042c00788c */ /* 0x000fe20008701070 */
[--C-:B0-----:R-:W-:Y:S01]  /*2c90*/  SHF.R.U32.HI R2, RZ, 0x7, R6.reuse ;  /* 0x00000007ff027819 */ /* 0x101fe20000011606 */
[----:B------:R-:W-:Y:S01]  /*2ca0*/  IMAD.SHL.U32 R12, R6, 0x2, RZ ;  /* 0x00000002060c7824 */ /* 0x000fe200078e00ff */
[----:B------:R-:W-:Y:S02]  /*2cb0*/  SHF.R.U32.HI R3, RZ, 0x2, R6 ;  /* 0x00000002ff037819 */ /* 0x000fe40000011606 */
[----:B------:R-:W-:Y:S02]  /*2cc0*/  LOP3.LUT R2, R2, 0x1, RZ, 0xc0, !PT ;  /* 0x0000000102027812 */ /* 0x000fe400078ec0ff */
[----:B------:R-:W-:Y:S02]  /*2cd0*/  LOP3.LUT R4, R6, 0x60, RZ, 0xc0, !PT ;  /* 0x0000006006047812 */ /* 0x000fe400078ec0ff */
[----:B------:R-:W-:Y:S01]  /*2ce0*/  LOP3.LUT R3, R3, 0x7, RZ, 0xc0, !PT ;  /* 0x0000000703037812 */ /* 0x000fe200078ec0ff */
[----:B------:R-:W-:Y:S01]  /*2cf0*/  IMAD.SHL.U32 R160, R2, 0x40, RZ ;  /* 0x0000004002a07824 */ /* 0x000fe200078e00ff */
[----:B------:R-:W-:-:S02]  /*2d00*/  LOP3.LUT R12, R12, 0x6, RZ, 0xc0, !PT ;  /* 0x000000060c0c7812 */ /* 0x000fc400078ec0ff */
[----:B------:R-:W-:Y:S02]  /*2d10*/  SHF.R.U32.HI R4, RZ, 0x1, R4 ;  /* 0x00000001ff047819 */ /* 0x000fe40000011604 */
[--C-:B------:R-:W-:Y:S02]  /*2d20*/  LOP3.LUT R160, R160, 0x40, R3.reuse, 0xe2, !PT ;  /* 0x00000040a0a07812 */ /* 0x100fe400078ee203 */
[----:B------:R-:W-:Y:S01]  /*2d30*/  PRMT R12, R12, R13, UR41 ;  /* 0x000000290c0c7e16 */ /* 0x000fe2000800000d */
[----:B------:R-:W-:Y:S01]  /*2d40*/  USHF.L.U32 UR41, UR41, 0x8, URZ ;  /* 0x0000000829297899 */ /* 0x000fe2000800063f */
[----:B------:R-:W-:Y:S01]  /*2d50*/  IADD3 R0, RZ, -R4, -R3 ;  /* 0x80000004ff007210 */ /* 0x000fe20007ffe803 */
[----:B------:R-:W-:Y:S01]  /*2d60*/  IMAD.MOV.U32 R3, RZ, RZ, -0x2 ;  /* 0xfffffffeff037424 */ /* 0x000fe200078e00ff */
[----:B------:R-:W-:Y:S01]  /*2d70*/  LOP3.LUT R160, R160, UR8, R4, 0xfe, !PT ;  /* 0x00000008a0a07c12 */ /* 0x000fe2000f8efe04 */
[----:B------:R-:W-:Y:S01]  /*2d80*/  IMAD.U32 R4, RZ, RZ, UR6 ;  /* 0x00000006ff047e24 */ /* 0x000fe2000f8e00ff */
[----:B------:R-:W-:Y:S01]  /*2d90*/  SHF.R.S32.HI R13, RZ, 0x1f, R12 ;  /* 0x0000001fff0d7819 */ /* 0x000fe2000001140c */
[----:B------:R-:W-:Y:S01]  /*2da0*/  ULDC UR6, c[0x0][0x288] ;  /* 0x0000a20000067ab9 */ /* 0x000fe20000000800 */
[----:B------:R-:W-:Y:S01]  /*2db0*/  IMAD R0, R2, -0x40, R0 ;  /* 0xffffffc002007824 */ /* 0x000fe200078e0200 */
[----:B------:R-:W-:Y:S01]  /*2dc0*/  UISETP.GE.AND UP1, UPT, UR41, UR6, UPT ;  /* 0x000000062900728c */ /* 0x000fe2000bf26270 */
[----:B------:R-:W-:-:S03]  /*2dd0*/  IMAD.WIDE.U32 R4, R4, UR43, R12 ;  /* 0x0000002b04047c25 */ /* 0x000fc6000f8e000c */
[----:B------:R-:W-:Y:S02]  /*2de0*/  UISETP.GE.OR UP1, UPT, UR42, UR5, UP1 ;  /* 0x000000052a00728c */ /* 0x000fe40008f26670 */
[----:B------:R-:W-:Y:S01]  /*2df0*/  IADD3 R154, R154, -UR42, R0 ;  /* 0x8000002a9a9a7c10 */ /* 0x000fe2000fffe000 */
[----:B------:R-:W-:Y:S01]  /*2e00*/  VIADD R5, R5, UR4 ;  /* 0x0000000405057c36 */ /* 0x000fe20008000000 */
[----:B------:R-:W-:Y:S01]  /*2e10*/  USHF.R.U32.HI UR4, URZ, 0x2, UR39 ;  /* 0x000000023f047899 */ /* 0x000fe20008011627 */
[----:B------:R-:W-:Y:S01]  /*2e20*/  LOP3.LUT R0, R6, 0x3, RZ, 0xc0, !PT ;  /* 0x0000000306007812 */ /* 0x000fe200078ec0ff */
[----:B------:R-:W-:Y:S01]  /*2e30*/  USEL UR5, URZ, 0x1, !UP0 ;  /* 0x000000013f057887 */ /* 0x000fe2000c000000 */
[----:B------:R-:W-:Y:S01]  /*2e40*/  PLOP3.LUT P0, PT, PT, PT, UP1, 0x80, 0x0 ;  /* 0x000000000000781c */ /* 0x000fe20003f0f018 */
[----:B------:R-:W-:Y:S02]  /*2e50*/  ULOP3.LUT UR4, UR4, 0x1, URZ, 0xc0, !UPT ;  /* 0x0000000104047892 */ /* 0x000fe4000f8ec03f */
[----:B------:R-:W-:Y:S01]  /*2e60*/  IMAD R0, R0, R3, UR6 ;  /* 0x0000000600007e24 */ /* 0x000fe2000f8e0203 */
[----:B------:R-:W-:-:S02]  /*2e70*/  ULOP3.LUT UR39, UR39, 0x3, URZ, 0xc0, !UPT ;  /* 0x0000000327277892 */ /* 0x000fc4000f8ec03f */
[----:B------:R-:W-:Y:S01]  /*2e80*/  UISETP.NE.U32.AND UP2, UPT, UR4, 0x1, UPT ;  /* 0x000000010400788c */ /* 0x000fe2000bf45070 */
[----:B------:R-:W-:Y:S01]  /*2e90*/  VIADD R0, R0, -UR41 ;  /* 0x8000002900007c36 */ /* 0x000fe20008000000 */
[----:B------:R-:W-:Y:S02]  /*2ea0*/  UMOV UR42, 0xffffffff ;  /* 0xffffffff002a7882 */ /* 0x000fe40000000000 */
[----:B------:R-:W-:-:S04]  /*2eb0*/  UISETP.GT.U32.AND UP2, UPT, UR44, 0x3, !UP2 ;  /* 0x000000032c00788c */ /* 0x000fc8000d744070 */
[----:B------:R-:W-:-:S04]  /*2ec0*/  USEL UR4, URZ, 0x1, !UP2 ;  /* 0x000000013f047887 */ /* 0x000fc8000d000000 */
[----:B------:R-:W-:Y:S01]  /*2ed0*/  ULOP3.LUT UR38, UR4, UR38, UR5, 0x96, !UPT ;  /* 0x0000002604267292 */ /* 0x000fe2000f8e9605 */
[----:B------:R-:W-:Y:S11]  /*2ee0*/  @P0 BRA `(.L_x_32) ;  /* 0x000000d000f80947 */ /* 0x000ff60003800000 */
[----:B------:R-:W0:Y:S01]  /*2ef0*/  LDC.64 R2, c[0x0][0x5c8] ;  /* 0x00017200ff027b82 */ /* 0x000e220000000a00 */
[----:B------:R-:W-:Y:S01]  /*2f00*/  ULDC.64 UR4, c[0x0][0x5c0] ;  /* 0x0001700000047ab9 */ /* 0x000fe20000000a00 */
[----:B------:R-:W-:Y:S01]  /*2f10*/  BSSY B0, `(.L_x_32) ;  /* 0x0000d3b000007945 */ /* 0x000fe20003800000 */
[C---:B0-----:R-:W-:Y:S01]  /*2f20*/  IMAD R6, R2.reuse, UR9, RZ ;  /* 0x0000000902067c24 */ /* 0x041fe2000f8e02ff */
[----:B------:R-:W-:Y:S01]  /*2f30*/  SHF.L.U64.HI R9, R2, 0x3, R3 ;  /* 0x0000000302097819 */ /* 0x000fe20000010203 */
[----:B------:R-:W-:-:S04]  /*2f40*/  IMAD.WIDE.U32 R4, R160, R2, R4 ;  /* 0x00000002a0047225 */ /* 0x000fc800078e0004 */
[----:B------:R-:W-:Y:S01]  /*2f50*/  IMAD R6, R160, R3, R6 ;  /* 0x00000003a0067224 */ /* 0x000fe200078e0206 */
[----:B------:R-:W-:Y:S01]  /*2f60*/  IADD3 R4, P0, R4, UR4, RZ ;  /* 0x0000000404047c10 */ /* 0x000fe2000ff1e0ff */
[----:B------:R-:W-:Y:S02]  /*2f70*/  IMAD.SHL.U32 R8, R2, 0x8, RZ ;  /* 0x0000000802087824 */ /* 0x000fe400078e00ff */
[----:B------:R-:W-:-:S03]  /*2f80*/  IMAD.IADD R6, R5, 0x1, R6 ;  /* 0x0000000105067824 */ /* 0x000fc600078e0206 */
[-C--:B------:R-:W-:Y:S02]  /*2f90*/  IADD3 R10, P1, R8, R4.reuse, RZ ;  /* 0x00000004080a7210 */ /* 0x080fe40007f3e0ff */
[----:B------:R-:W-:Y:S02]  /*2fa0*/  IADD3.X R5, R6, UR5, RZ, P0, !PT ;  /* 0x0000000506057c10 */ /* 0x000fe400087fe4ff */
[----:B------:R-:W-:-:S03]  /*2fb0*/  LEA R6, P0, R2, R4, 0x7 ;  /* 0x0000000402067211 */ /* 0x000fc600078038ff */
[----:B------:R-:W-:Y:S01]  /*2fc0*/  IMAD.X R11, R9, 0x1, R5, P1 ;  /* 0x00000001090b7824 */ /* 0x000fe200008e0605 */
[----:B------:R-:W-:Y:S02]  /*2fd0*/  LEA.HI.X R7, R2, R5, R3, 0x7, P0 ;  /* 0x0000000502077211 */ /* 0x000fe400000f3c03 */
[----:B-----5:R-:W-:Y:S02]  /*2fe0*/  ISETP.NE.AND P0, PT, R18, RZ, PT ;  /* 0x000000ff1200720c */ /* 0x020fe40003f05270 */
[----:B------:R-:W-:-:S05]  /*2ff0*/  IADD3 R8, P2, R8, R6, RZ ;  /* 0x0000000608087210 */ /* 0x000fca0007f5e0ff */
[----:B------:R-:W-:-:S06]  /*3000*/  IMAD.X R9, R9, 0x1, R7, P2 ;  /* 0x0000000109097824 */ /* 0x000fcc00010e0607 */
[----:B------:R-:W-:Y:S05]  /*3010*/  @!P0 BRA `(.L_x_33) ;  /* 0x0000009800988947 */ /* 0x000fea0003800000 */
[----:B------:R-:W0:Y:S01]  /*3020*/  LDC.64 R20, c[0x0][0x5b0] ;  /* 0x00016c00ff147b82 */ /* 0x000e220000000a00 */
[----:B------:R-:W-:Y:S01]  /*3030*/  ULDC.64 UR6, c[0x0][0x5b8] ;  /* 0x00016e0000067ab9 */ /* 0x000fe20000000a00 */
[----:B------:R-:W-:Y:S01]  /*3040*/  ISETP.GE.AND P1, PT, R154, 0x1, PT ;  /* 0x000000019a00780c */ /* 0x000fe20003f26270 */
[----:B------:R-:W-:Y:S02]  /*3050*/  UIMAD UR4, UR10, UR6, URZ ;  /* 0x000000060a0472a4 */ /* 0x000fe4000f8e023f */
[----:B------:R-:W-:Y:S01]  /*3060*/  IMAD.U32 R156, RZ, RZ, UR6 ;  /* 0x00000006ff9c7e24 */ /* 0x000fe2000f8e00ff */
[----:B------:R-:W-:Y:S01]  /*3070*/  BSSY B1, `(.L_x_34) ;  /* 0x000000e000017945 */ /* 0x000fe20003800000 */
[----:B------:R-:W-:Y:S01]  /*3080*/  ISETP.LT.OR P2, PT, R0, 0x1, !P1 ;  /* 0x000000010000780c */ /* 0x000fe20004f41670 */
[----:B------:R-:W-:Y:S01]  /*3090*/  UIMAD UR4, UR43, UR7, UR4 ;  /* 0x000000072b0472a4 */ /* 0x000fe2000f8e0204 */
[----:B------:R-:W1:Y:S01]  /*30a0*/  LDC.64 R22, c[0x0][0x5a8] ;  /* 0x00016a00ff167b82 */ /* 0x000e620000000a00 */
[----:B------:R-:W-:-:S04]  /*30b0*/  IMAD.WIDE.U32 R156, R156, UR43, R12 ;  /* 0x0000002b9c9c7c25 */ /* 0x000fc8000f8e000c */
[----:B------:R-:W-:Y:S02]  /*30c0*/  VIADD R153, R157, UR4 ;  /* 0x000000049d997c36 */ /* 0x000fe40008000000 */
[----:B------:R-:W-:Y:S02]  /*30d0*/  IMAD.MOV.U32 R152, RZ, RZ, R156 ;  /* 0x000000ffff987224 */ /* 0x000fe400078e009c */
[----:B0-----:R-:W-:Y:S02]  /*30e0*/  IMAD R161, R20, UR9, RZ ;  /* 0x0000000914a17c24 */ /* 0x001fe4000f8e02ff */
[----:B------:R-:W-:-:S04]  /*30f0*/  IMAD.WIDE.U32 R2, R160, R20, R152 ;  /* 0x00000014a0027225 */ /* 0x000fc800078e0098 */
[----:B------:R-:W-:Y:S01]  /*3100*/  IMAD R161, R160, R21, R161 ;  /* 0x00000015a0a17224 */ /* 0x000fe200078e02a1 */
[----:B-1----:R-:W-:-:S04]  /*3110*/  IADD3 R14, P0, R2, R22, RZ ;  /* 0x00000016020e7210 */ /* 0x002fc80007f1e0ff */
[----:B------:R-:W-:Y:S01]  /*3120*/  IADD3.X R15, R23, R3, R161, P0, !PT ;  /* 0x00000003170f7210 */ /* 0x000fe200007fe4a1 */
[----:B------:R-:W-:Y:S08]  /*3130*/  @P2 BRA `(.L_x_35) ;  /* 0x0000000000042947 */ /* 0x000ff00003800000 */
[----:B------:R0:W5:Y:S02]  /*3140*/  LDG.E.U8 R16, desc[UR36][R14.64] ;  /* 0x000000240e107981 */ /* 0x000164000c1e1100 */
.L_x_35:
[----:B------:R-:W-:Y:S05]  /*3150*/  BSYNC B1 ;  /* 0x0000000000017941 */ /* 0x000fea0003800000 */
.L_x_34:
[----:B------:R-:W2:Y:S01]  /*3160*/  LDL.LU R3, [R1] ;  /* 0x0000000001037983 */ /* 0x000ea20000300800 */
[----:B-----5:R-:W-:Y:S01]  /*3170*/  LOP3.LUT R2, R16, 0xffff, RZ, 0xc0, !PT ;  /* 0x0000ffff10027812 */ /* 0x020fe200078ec0ff */
[----:B------:R-:W-:Y:S01]  /*3180*/  BSSY B1, `(.L_x_36) ;  /* 0x000000a000017945 */ /* 0x000fe20003800000 */
[----:B------:R-:W-:Y:S02]  /*3190*/  ISETP.LT.OR P0, PT, R0, 0x2, !P1 ;  /* 0x000000020000780c */ /* 0x000fe40004f01670 */
[----:B------:R-:W-:-:S05]  /*31a0*/  PRMT R2, R2, 0x8880, RZ ;  /* 0x0000888002027816 */ /* 0x000fca00000000ff */
[----:B------:R-:W-:-:S04]  /*31b0*/  IMAD R2, R2, R18, RZ ;  /* 0x0000001202027224 */ /* 0x000fc800078e02ff */
[----:B--2---:R-:W-:-:S05]  /*31c0*/  @!P2 IMAD R3, R3, R17, R2 ;  /* 0x000000110303a224 */ /* 0x004fca00078e0202 */
[----:B------:R1:W-:Y:S01]  /*31d0*/  @!P2 STG.E.U8 desc[UR36][R4.64], R3 ;  /* 0x000000030400a986 */ /* 0x0003e2000c101124 */
[----:B------:R-:W-:Y:S05]  /*31e0*/  @P0 BRA `(.L_x_37) ;  /* 0x00000000000c0947 */ /* 0x000fea0003800000 */
[----:B------:R-:W2:Y:S02]  /*31f0*/  LDG.E.U8 R16, desc[UR36][R14.64+0x1] ;  /* 0x000001240e107981 */ /* 0x000ea4000c1e1100 */
[----:B--2---:R-:W-:-:S05]  /*3200*/  PRMT R2, R16, 0x8880, RZ ;  /* 0x0000888010027816 */ /* 0x004fca00000000ff */
[----:B------:R-:W-:-:S07]  /*3210*/  IMAD R2, R2, R18, RZ ;  /* 0x0000001202027224 */ /* 0x000fce00078e02ff */
.L_x_37:
[----:B------:R-:W-:Y:S05]  /*3220*/  BSYNC B1 ;  /* 0x0000000000017941 */ /* 0x000fea0003800000 */
.L_x_36:
[----:B-1----:R-:W2:Y:S01]  /*3230*/  LDL.LU R3, [R1+0x4] ;  /* 0x0000040001037983 */ /* 0x002ea20000300800 */
[C---:B------:R-:W-:Y:S01]  /*3240*/  SHF.L.U64.HI R159, R20.reuse, 0x3, R21 ;  /* 0x00000003149f7819 */ /* 0x040fe20000010215 */
[----:B------:R-:W-:Y:S01]  /*3250*/  IMAD.SHL.U32 R158, R20, 0x8, RZ ;  /* 0x00000008149e7824 */ /* 0x000fe200078e00ff */
[----:B------:R-:W-:Y:S03]  /*3260*/  BSSY B1, `(.L_x_38) ;  /* 0x000000d000017945 */ /* 0x000fe60003800000 */
[----:B------:R-:W-:-:S04]  /*3270*/  IMAD.WIDE.U32 R12, R160, R20, R158 ;  /* 0x00000014a00c7225 */ /* 0x000fc800078e009e */
[----:B------:R-:W-:Y:S01]  /*3280*/  IMAD.IADD R161, R161, 0x1, R13 ;  /* 0x00000001a1a17824 */ /* 0x000fe200078e020d */
[----:B------:R-:W-:-:S04]  /*3290*/  IADD3 R12, P2, P3, R156, R22, R12 ;  /* 0x000000169c0c7210 */ /* 0x000fc80007b5e00c */
[----:B------:R-:W-:Y:S01]  /*32a0*/  IADD3.X R13, R153, R23, R161, P2, P3 ;  /* 0x00000017990d7210 */ /* 0x000fe200017e64a1 */
[----:B--2---:R-:W-:-:S05]  /*32b0*/  @!P0 IMAD R3, R3, R17, R2 ;  /* 0x0000001103038224 */ /* 0x004fca00078e0202 */
[----:B------:R1:W-:Y:S01]  /*32c0*/  @!P0 STG.E.U8 desc[UR36][R4.64+0x1], R3 ;  /* 0x0000010304008986 */ /* 0x0003e2000c101124 */
[----:B------:R-:W-:-:S04]  /*32d0*/  ISETP.GE.AND P0, PT, R154, 0x9, PT ;  /* 0x000000099a00780c */ /* 0x000fc80003f06270 */
[----:B------:R-:W-:-:S13]  /*32e0*/  ISETP.LT.OR P4, PT, R0, 0x1, !P0 ;  /* 0x000000010000780c */ /* 0x000fda0004781670 */
[----:B-1----:R-:W-:Y:S05]  /*32f0*/  @P4 BRA `(.L_x_39) ;  /* 0x00000000000c4947 */ /* 0x002fea0003800000 */
[----:B------:R-:W2:Y:S02]  /*3300*/  LDG.E.U8 R16, desc[UR36][R12.64] ;  /* 0x000000240c107981 */ /* 0x000ea4000c1e1100 */
[----:B--2---:R-:W-:-:S05]  /*3310*/  PRMT R2, R16, 0x8880, RZ ;  /* 0x0000888010027816 */ /* 0x004fca00000000ff */
[----:B------:R-:W-:-:S07]  /*3320*/  IMAD R2, R2, R18, RZ ;  /* 0x0000001202027224 */ /* 0x000fce00078e02ff */
.L_x_39:
[----:B------:R-:W-:Y:S05]  /*3330*/  BSYNC B1 ;  /* 0x0000000000017941 */ /* 0x000fea0003800000 */
.L_x_38:
[----:B------:R-:W2:Y:S01]  /*3340*/  LDL.LU R3, [R1+0x8] ;  /* 0x0000080001037983 */ /* 0x000ea20000300800 */
[----:B------:R-:W-:Y:S01]  /*3350*/  ISETP.LT.OR P2, PT, R0, 0x2, !P0 ;  /* 0x000000020000780c */ /* 0x000fe20004741670 */
[----:B------:R-:W-:Y:S01]  /*3360*/  BSSY B1, `(.L_x_40) ;  /* 0x0000007000017945 */ /* 0x000fe20003800000 */
[----:B--2---:R-:W-:-:S05]  /*3370*/  @!P4 IMAD R3, R3, R17, R2 ;  /* 0x000000110303c224 */ /* 0x004fca00078e0202 */
[----:B------:R1:W-:Y:S06]  /*3380*/  @!P4 STG.E.U8 desc[UR36][R10.64], R3 ;  /* 0x000000030a00c986 */ /* 0x0003ec000c101124 */
[----:B------:R-:W-:Y:S05]  /*3390*/  @P2 BRA `(.L_x_41) ;  /* 0x00000000000c2947 */ /* 0x000fea0003800000 */
[----:B------:R-:W2:Y:S02]  /*33a0*/  LDG.E.U8 R16, desc[UR36][R12.64+0x1] ;  /* 0x000001240c107981 */ /* 0x000ea4000c1e1100 */
[----:B--2---:R-:W-:-:S05]  /*33b0*/  PRMT R2, R16, 0x8880, RZ ;  /* 0x0000888010027816 */ /* 0x004fca00000000ff */
[----:B------:R-:W-:-:S07]  /*33c0*/  IMAD R2, R2, R18, RZ ;  /* 0x0000001202027224 */ /* 0x000fce00078e02ff */
.L_x_41:
[----:B------:R-:W-:Y:S05]  /*33d0*/  BSYNC B1 ;  /* 0x0000000000017941 */ /* 0x000fea0003800000 */
.L_x_40:
[----:B-1----:R-:W2:Y:S01]  /*33e0*/  LDL.LU R3, [R1+0xc] ;  /* 0x00000c0001037983 */ /* 0x002ea20000300800 */
[----:B------:R-:W-:Y:S01]  /*33f0*/  BSSY B1, `(.L_x_42) ;  /* 0x000000a000017945 */ /* 0x000fe20003800000 */
[C---:B------:R-:W-:Y:S02]  /*3400*/  ISETP.LT.OR P3, PT, R0.reuse, 0xa, !P1 ;  /* 0x0000000a0000780c */ /* 0x040fe40004f61670 */
[----:B------:R-:W-:Y:S01]  /*3410*/  ISETP.LT.OR P4, PT, R0, 0x9, !P0 ;  /* 0x000000090000780c */ /* 0x000fe20004781670 */
[----:B--2---:R-:W-:-:S05]  /*3420*/  @!P2 IMAD R3, R3, R17, R2 ;  /* 0x000000110303a224 */ /* 0x004fca00078e0202 */
[----:B------:R1:W-:Y:S01]  /*3430*/  @!P2 STG.E.U8 desc[UR36][R10.64+0x1], R3 ;  /* 0x000001030a00a986 */ /* 0x0003e2000c101124 */
[----:B------:R-:W-:-:S13]  /*3440*/  ISETP.LT.OR P2, PT, R0, 0x9, !P1 ;  /* 0x000000090000780c */ /* 0x000fda0004f41670 */
[----:B-1----:R-:W-:Y:S05]  /*3450*/  @P2 BRA `(.L_x_43) ;  /* 0x00000000000c2947 */ /* 0x002fea0003800000 */
[----:B------:R-:W2:Y:S02]  /*3460*/  LDG.E.U8 R16, desc[UR36][R14.64+0x8] ;  /* 0x000008240e107981 */ /* 0x000ea4000c1e1100 */
[----:B--2---:R-:W-:-:S05]  /*3470*/  PRMT R2, R16, 0x8880, RZ ;  /* 0x0000888010027816 */ /* 0x004fca00000000ff */
[----:B------:R-:W-:-:S07]  /*3480*/  IMAD R2, R2, R18, RZ ;  /* 0x0000001202027224 */ /* 0x000fce00078e02ff */
.L_x_43:
[----:B------:R-:W-:Y:S05]  /*3490*/  BSYNC B1 ;  /* 0x0000000000017941 */ /* 0x000fea0003800000 */
.L_x_42:
[----:B------:R-:W2:Y:S01]  /*34a0*/  LDL.LU R3, [R1+0x10] ;  /* 0x0000100001037983 */ /* 0x000ea20000300800 */
[----:B------:R-:W-:Y:S01]  /*34b0*/  BSSY B1, `(.L_x_44) ;  /* 0x0000007000017945 */ /* 0x000fe20003800000 */
[----:B--2---:R-:W-:-:S05]  /*34c0*/  @!P2 IMAD R3, R3, R17, R2 ;  /* 0x000000110303a224 */ /* 0x004fca00078e0202 */
[----:B------:R1:W-:Y:S01]  /*34d0*/  @!P2 STG.E.U8 desc[UR36][R4.64+0x8], R3 ;  /* 0x000008030400a986 */ /* 0x0003e2000c101124 */
[----:B------:R-:W-:Y:S05]  /*34e0*/  @P3 BRA `(.L_x_45) ;  /* 0x00000000000c3947 */ /* 0x000fea0003800000 */
[----:B------:R-:W2:Y:S02]  /*34f0*/  LDG.E.U8 R16, desc[UR36][R14.64+0x9] ;  /* 0x000009240e107981 */ /* 0x000ea4000c1e1100 */
[----:B--2---:R-:W-:-:S05]  /*3500*/  PRMT R2, R16, 0x8880, RZ ;  /* 0x0000888010027816 */ /* 0x004fca00000000ff */
[----:B------:R-:W-:-:S07]  /*3510*/  IMAD R2, R2, R18, RZ ;  /* 0x0000001202027224 */ /* 0x000fce00078e02ff */
.L_x_45:
[----:B------:R-:W-:Y:S05]  /*3520*/  BSYNC B1 ;  /* 0x0000000000017941 */ /* 0x000fea0003800000 */
.L_x_44:
[----:B-1----:R-:W2:Y:S01]  /*3530*/  LDL.LU R3, [R1+0x14] ;  /* 0x0000140001037983 */ /* 0x002ea20000300800 */
[----:B------:R-:W-:Y:S01]  /*3540*/  BSSY B1, `(.L_x_46) ;  /* 0x0000007000017945 */ /* 0x000fe20003800000 */
[----:B--2---:R-:W-:-:S05]  /*3550*/  @!P3 IMAD R3, R3, R17, R2 ;  /* 0x000000110303b224 */ /* 0x004fca00078e0202 */
[----:B------:R1:W-:Y:S01]  /*3560*/  @!P3 STG.E.U8 desc[UR36][R4.64+0x9], R3 ;  /* 0x000009030400b986 */ /* 0x0003e2000c101124 */
[----:B------:R-:W-:Y:S05]  /*3570*/  @P4 BRA `(.L_x_47) ;  /* 0x00000000000c4947 */ /* 0x000fea0003800000 */
[----:B------:R-:W2:Y:S02]  /*3580*/  LDG.E.U8 R16, desc[UR36][R12.64+0x8] ;  /* 0x000008240c107981 */ /* 0x000ea4000c1e1100 */
[----:B--2---:R-:W-:-:S05]  /*3590*/  PRMT R2, R16, 0x8880, RZ ;  /* 0x0000888010027816 */ /* 0x004fca00000000ff */
[----:B------:R-:W-:-:S07]  /*35a0*/  IMAD R2, R2, R18, RZ ;  /* 0x0000001202027224 */ /* 0x000fce00078e02ff */
.L_x_47:
[----:B------:R-:W-:Y:S05]  /*35b0*/  BSYNC B1 ;  /* 0x0000000000017941 */ /* 0x000fea0003800000 */
.L_x_46:
[----:B-1----:R-:W2:Y:S01]  /*35c0*/  LDL.LU R3, [R1+0x18] ;  /* 0x0000180001037983 */ /* 0x002ea20000300800 */
[C---:B------:R-:W-:Y:S01]  /*35d0*/  ISETP.LT.OR P2, PT, R0.reuse, 0xa, !P0 ;  /* 0x0000000a0000780c */ /* 0x040fe20004741670 */
[----:B------:R-:W-:Y:S01]  /*35e0*/  BSSY B1, `(.L_x_48) ;  /* 0x000000a000017945 */ /* 0x000fe20003800000 */
[C---:B------:R-:W-:Y:S02]  /*35f0*/  ISETP.LT.OR P3, PT, R0.reuse, 0x11, !P1 ;  /* 0x000000110000780c */ /* 0x040fe40004f61670 */
[----:B------:R-:W-:Y:S01]  /*3600*/  ISETP.LT.OR P5, PT, R0, 0x11, !P0 ;  /* 0x000000110000780c */ /* 0x000fe200047a1670 */
[----:B--2---:R-:W-:-:S05]  /*3610*/  @!P4 IMAD R3, R3, R17, R2 ;  /* 0x000000110303c224 */ /* 0x004fca00078e0202 */
[----:B------:R1:W-:Y:S01]  /*3620*/  @!P4 STG.E.U8 desc[UR36][R10.64+0x8], R3 ;  /* 0x000008030a00c986 */ /* 0x0003e2000c101124 */
[----:B------:R-:W-:Y:S02]  /*3630*/  ISETP.LT.OR P4, PT, R0, 0x12, !P1 ;  /* 0x000000120000780c */ /* 0x000fe40004f81670 */
[----:B------:R-:W-:Y:S11]  /*3640*/  @P2 BRA `(.L_x_49) ;  /* 0x00000000000c2947 */ /* 0x000ff60003800000 */
[----:B------:R-:W2:Y:S02]  /*3650*/  LDG.E.U8 R16, desc[UR36][R12.64+0x9] ;  /* 0x000009240c107981 */ /* 0x000ea4000c1e1100 */
[----:B--2---:R-:W-:-:S05]  /*3660*/  PRMT R2, R16, 0x8880, RZ ;  /* 0x0000888010027816 */ /* 0x004fca00000000ff */
[----:B------:R-:W-:-:S07]  /*3670*/  IMAD R2, R2, R18, RZ ;  /* 0x0000001202027224 */ /* 0x000fce00078e02ff */
.L_x_49:
[----:B------:R-:W-:Y:S05]  /*3680*/  BSYNC B1 ;  /* 0x0000000000017941 */ /* 0x000fea0003800000 */
.L_x_48:
        /* <DEDUP_REMOVED lines=8> */
.L_x_51:
[----:B------:R-:W-:Y:S05]  /*3710*/  BSYNC B1 ;  /* 0x0000000000017941 */ /* 0x000fea0003800000 */
.L_x_50:
        /* <DEDUP_REMOVED lines=8> */
.L_x_53:
[----:B------:R-:W-:Y:S05]  /*37a0*/  BSYNC B1 ;  /* 0x0000000000017941 */ /* 0x000fea0003800000 */
.L_x_52:
        /* <DEDUP_REMOVED lines=8> */
.L_x_55:
[----:B------:R-:W-:Y:S05]  /*3830*/  BSYNC B1 ;  /* 0x0000000000017941 */ /* 0x000fea0003800000 */
.L_x_54:
        /* <DEDUP_REMOVED lines=12> */
.L_x_57:
[----:B------:R-:W-:Y:S05]  /*3900*/  BSYNC B1 ;  /* 0x0000000000017941 */ /* 0x000fea0003800000 */
.L_x_56:
        /* <DEDUP_REMOVED lines=8> */
.L_x_59:
[----:B------:R-:W-:Y:S05]  /*3990*/  BSYNC B1 ;  /* 0x0000000000017941 */ /* 0x000fea0003800000 */
.L_x_58:
        /* <DEDUP_REMOVED lines=8> */
.L_x_61:
[----:B------:R-:W-:Y:S05]  /*3a20*/  BSYNC B1 ;  /* 0x0000000000017941 */ /* 0x000fea0003800000 */
.L_x_60:
        /* <DEDUP_REMOVED lines=8> */
.L_x_63:
[----:B------:R-:W-:Y:S05]  /*3ab0*/  BSYNC B1 ;  /* 0x0000000000017941 */ /* 0x000fea0003800000 */
.L_x_62:
        /* <DEDUP_REMOVED lines=12> */
.L_x_65:
[----:B------:R-:W-:Y:S05]  /*3b80*/  BSYNC B1 ;  /* 0x0000000000017941 */ /* 0x000fea0003800000 */
.L_x_64:
        /* <DEDUP_REMOVED lines=8> */
.L_x_67:
[----:B------:R-:W-:Y:S05]  /*3c10*/  BSYNC B1 ;  /* 0x0000000000017941 */ /* 0x000fea0003800000 */
.L_x_66:
        /* <DEDUP_REMOVED lines=8> */
.L_x_69:
[----:B------:R-:W-:Y:S05]  /*3ca0*/  BSYNC B1 ;  /* 0x0000000000017941 */ /* 0x000fea0003800000 */
.L_x_68:
        /* <DEDUP_REMOVED lines=8> */
.L_x_71:
[----:B------:R-:W-:Y:S05]  /*3d30*/  BSYNC B1 ;  /* 0x0000000000017941 */ /* 0x000fea0003800000 */
.L_x_70:
        /* <DEDUP_REMOVED lines=12> */
.L_x_73:
[----:B------:R-:W-:Y:S05]  /*3e00*/  BSYNC B1 ;  /* 0x0000000000017941 */ /* 0x000fea0003800000 */
.L_x_72:
        /* <DEDUP_REMOVED lines=8> */
.L_x_75:
[----:B------:R-:W-:Y:S05]  /*3e90*/  BSYNC B1 ;  /* 0x0000000000017941 */ /* 0x000fea0003800000 */
.L_x_74:
        /* <DEDUP_REMOVED lines=8> */
.L_x_77:
[----:B------:R-:W-:Y:S05]  /*3f20*/  BSYNC B1 ;  /* 0x0000000000017941 */ /* 0x000fea0003800000 */
.L_x_76:
        /* <DEDUP_REMOVED lines=8> */
.L_x_79:
[----:B------:R-:W-:Y:S05]  /*3fb0*/  BSYNC B1 ;  /* 0x0000000000017941 */ /* 0x000fea0003800000 */
.L_x_78:
        /* <DEDUP_REMOVED lines=12> */
.L_x_81:
[----:B------:R-:W-:Y:S05]  /*4080*/  BSYNC B1 ;  /* 0x0000000000017941 */ /* 0x000fea0003800000 */
.L_x_80:
        /* <DEDUP_REMOVED lines=8> */
.L_x_83:
[----:B------:R-:W-:Y:S05]  /*4110*/  BSYNC B1 ;  /* 0x0000000000017941 */ /* 0x000fea0003800000 */
.L_x_82:
        /* <DEDUP_REMOVED lines=8> */
.L_x_85:
[----:B------:R-:W-:Y:S05]  /*41a0*/  BSYNC B1 ;  /* 0x0000000000017941 */ /* 0x000fea0003800000 */
.L_x_84:
        /* <DEDUP_REMOVED lines=8> */
.L_x_87:
[----:B------:R-:W-:Y:S05]  /*4230*/  BSYNC B1 ;  /* 0x0000000000017941 */ /* 0x000fea0003800000 */
.L_x_86:
        /* <DEDUP_REMOVED lines=12> */
.L_x_89:
[----:B------:R-:W-:Y:S05]  /*4300*/  BSYNC B1 ;  /* 0x0000000000017941 */ /* 0x000fea0003800000 */
.L_x_88:
        /* <DEDUP_REMOVED lines=8> */
.L_x_91:
[----:B------:R-:W-:Y:S05]  /*4390*/  BSYNC B1 ;  /* 0x0000000000017941 */ /* 0x000fea0003800000 */
.L_x_90:
        /* <DEDUP_REMOVED lines=8> */
.L_x_93:
[----:B------:R-:W-:Y:S05]  /*4420*/  BSYNC B1 ;  /* 0x0000000000017941 */ /* 0x000fea0003800000 */
.L_x_92:
        /* <DEDUP_REMOVED lines=8> */
.L_x_95:
[----:B------:R-:W-:Y:S05]  /*44b0*/  BSYNC B1 ;  /* 0x0000000000017941 */ /* 0x000fea0003800000 */
.L_x_94:
        /* <DEDUP_REMOVED lines=12> */
.L_x_97:
[----:B------:R-:W-:Y:S05]  /*4580*/  BSYNC B1 ;  /* 0x0000000000017941 */ /* 0x000fea0003800000 */
.L_x_96:
        /* <DEDUP_REMOVED lines=8> */
.L_x_99:
[----:B------:R-:W-:Y:S05]  /*4610*/  BSYNC B1 ;  /* 0x0000000000017941 */ /* 0x000fea0003800000 */
.L_x_98:
        /* <DEDUP_REMOVED lines=8> */
.L_x_101:
[----:B------:R-:W-:Y:S05]  /*46a0*/  BSYNC B1 ;  /* 0x0000000000017941 */ /* 0x000fea0003800000 */
.L_x_100:
        /* <DEDUP_REMOVED lines=8> */
.L_x_103:
[----:B------:R-:W-:Y:S05]  /*4730*/  BSYNC B1 ;  /* 0x0000000000017941 */ /* 0x000fea0003800000 */
.L_x_102:
        /* <DEDUP_REMOVED lines=12> */
.L_x_105:
[----:B------:R-:W-:Y:S05]  /*4800*/  BSYNC B1 ;  /* 0x0000000000017941 */ /* 0x000fea0003800000 */
.L_x_104:
        /* <DEDUP_REMOVED lines=8> */
.L_x_107:
[----:B------:R-:W-:Y:S05]  /*4890*/  BSYNC B1 ;  /* 0x0000000000017941 */ /* 0x000fea0003800000 */
.L_x_106:
        /* <DEDUP_REMOVED lines=8> */
.L_x_109:
[----:B------:R-:W-:Y:S05]  /*4920*/  BSYNC B1 ;  /* 0x0000000000017941 */ /* 0x000fea0003800000 */
.L_x_108:
        /* <DEDUP_REMOVED lines=8> */
.L_x_111:
[----:B------:R-:W-:Y:S05]  /*49b0*/  BSYNC B1 ;  /* 0x0000000000017941 */ /* 0x000fea0003800000 */
.L_x_110:
        /* <DEDUP_REMOVED lines=12> */
.L_x_113:
[----:B------:R-:W-:Y:S05]  /*4a80*/  BSYNC B1 ;  /* 0x0000000000017941 */ /* 0x000fea0003800000 */
.L_x_112:
        /* <DEDUP_REMOVED lines=8> */
.L_x_115:
[----:B------:R-:W-:Y:S05]  /*4b10*/  BSYNC B1 ;  /* 0x0000000000017941 */ /* 0x000fea0003800000 */
.L_x_114:
        /* <DEDUP_REMOVED lines=8> */
.L_x_117:
[----:B------:R-:W-:Y:S05]  /*4ba0*/  BSYNC B1 ;  /* 0x0000000000017941 */ /* 0x000fea0003800000 */
.L_x_116:
        /* <DEDUP_REMOVED lines=8> */
.L_x_119:
[----:B------:R-:W-:Y:S05]  /*4c30*/  BSYNC B1 ;  /* 0x0000000000017941 */ /* 0x000fea0003800000 */
.L_x_118:
        /* <DEDUP_REMOVED lines=12> */
.L_x_121:
[----:B------:R-:W-:Y:S05]  /*4d00*/  BSYNC B1 ;  /* 0x0000000000017941 */ /* 0x000fea0003800000 */
.L_x_120:
        /* <DEDUP_REMOVED lines=8> */
.L_x_123:
[----:B------:R-:W-:Y:S05]  /*4d90*/  BSYNC B1 ;  /* 0x0000000000017941 */ /* 0x000fea0003800000 */
.L_x_122:
        /* <DEDUP_REMOVED lines=8> */
.L_x_125:
[----:B------:R-:W-:Y:S05]  /*4e20*/  BSYNC B1 ;  /* 0x0000000000017941 */ /* 0x000fea0003800000 */
.L_x_124:
        /* <DEDUP_REMOVED lines=8> */
.L_x_127:
[----:B------:R-:W-:Y:S05]  /*4eb0*/  BSYNC B1 ;  /* 0x0000000000017941 */ /* 0x000fea0003800000 */
.L_x_126:
        /* <DEDUP_REMOVED lines=12> */
.L_x_129:
[----:B------:R-:W-:Y:S05]  /*4f80*/  BSYNC B1 ;  /* 0x0000000000017941 */ /* 0x000fea0003800000 */
.L_x_128:
        /* <DEDUP_REMOVED lines=8> */
.L_x_131:
[----:B------:R-:W-:Y:S05]  /*5010*/  BSYNC B1 ;  /* 0x0000000000017941 */ /* 0x000fea0003800000 */
.L_x_130:
        /* <DEDUP_REMOVED lines=8> */
.L_x_133:
[----:B------:R-:W-:Y:S05]  /*50a0*/  BSYNC B1 ;  /* 0x0000000000017941 */ /* 0x000fea0003800000 */
.L_x_132:
        /* <DEDUP_REMOVED lines=8> */
.L_x_135:
[----:B------:R-:W-:Y:S05]  /*5130*/  BSYNC B1 ;  /* 0x0000000000017941 */ /* 0x000fea0003800000 */
.L_x_134:
        /* <DEDUP_REMOVED lines=12> */
.L_x_137:
[----:B------:R-:W-:Y:S05]  /*5200*/  BSYNC B1 ;  /* 0x0000000000017941 */ /* 0x000fea0003800000 */
.L_x_136:
        /* <DEDUP_REMOVED lines=8> */
.L_x_139:
[----:B------:R-:W-:Y:S05]  /*5290*/  BSYNC B1 ;  /* 0x0000000000017941 */ /* 0x000fea0003800000 */
.L_x_138:
[----:B-1----:R-:W2:Y:S01]  /*52a0*/  LDL.LU R3, [R1+0xd0] ;  /* 0x0000d00001037983 */ /* 0x002ea20000300800 */
[----:B------:R-:W-:Y:S01]  /*52b0*/  BSSY B1, `(.L_x_140) ;  /* 0x0000007000017945 */ /* 0x000fe20003800000 */
[----:B--2---:R-:W-:-:S05]  /*52c0*/  @!P3 IMAD R3, R3, R17, R2 ;  /* 0x000000110303b224 */ /* 0x004fca00078e0202 */
[----:B------:R1:W-:Y:S01]  /*52d0*/  @!P3 STG.E.U8 desc[UR36][R4.64+0x68], R3 ;  /* 0x000068030400b986 */ /* 0x0003e2000c101124 */
[----:B------:R-:W-:Y:S05]  /*52e0*/  @P5 BRA `(.L_x_141) ;  /* 0x00000000000c5947 */ /* 0x000fea0003800000 */
[----:B------:R-:W1:Y:S02]  /*52f0*/  LDG.E.U8 R16, desc[UR36][R14.64+0x69] ;  /* 0x000069240e107981 */ /* 0x000e64000c1e1100 */
[----:B-1----:R-:W-:-:S05]  /*5300*/  PRMT R3, R16, 0x8880, RZ ;  /* 0x0000888010037816 */ /* 0x002fca00000000ff */
[----:B------:R-:W-:-:S07]  /*5310*/  IMAD R2, R3, R18, RZ ;  /* 0x0000001203027224 */ /* 0x000fce00078e02ff */
.L_x_141:
[----:B------:R-:W-:Y:S05]  /*5320*/  BSYNC B1 ;  /* 0x0000000000017941 */ /* 0x000fea0003800000 */
.L_x_140:
        /* <DEDUP_REMOVED lines=8> */
.L_x_143:
[----:B------:R-:W-:Y:S05]  /*53b0*/  BSYNC B1 ;  /* 0x0000000000017941 */ /* 0x000fea0003800000 */
.L_x_142:
        /* <DEDUP_REMOVED lines=9> */
[----:B------:R-:W1:Y:S02]  /*5450*/  LDG.E.U8 R16, desc[UR36][R12.64+0x69] ;  /* 0x000069240c107981 */ /* 0x000e64000c1e1100 */
[----:B-1----:R-:W-:-:S05]  /*5460*/  PRMT R3, R16, 0x8880, RZ ;  /* 0x0000888010037816 */ /* 0x002fca00000000ff */
[----:B------:R-:W-:-:S07]  /*5470*/  IMAD R2, R3, R18, RZ ;  /* 0x0000001203027224 */ /* 0x000fce00078e02ff */
.L_x_145:
[----:B------:R-:W-:Y:S05]  /*5480*/  BSYNC B1 ;  /* 0x0000000000017941 */ /* 0x000fea0003800000 */
.L_x_144:
        /* <DEDUP_REMOVED lines=8> */
.L_x_147:
[----:B------:R-:W-:Y:S05]  /*5510*/  BSYNC B1 ;  /* 0x0000000000017941 */ /* 0x000fea0003800000 */
.L_x_146:
        /* <DEDUP_REMOVED lines=8> */
.L_x_149:
[----:B------:R-:W-:Y:S05]  /*55a0*/  BSYNC B1 ;  /* 0x0000000000017941 */ /* 0x000fea0003800000 */
.L_x_148:
        /* <DEDUP_REMOVED lines=8> */
.L_x_151:
[----:B------:R-:W-:Y:S05]  /*5630*/  BSYNC B1 ;  /* 0x0000000000017941 */ /* 0x000fea0003800000 */
.L_x_150:
        /* <DEDUP_REMOVED lines=12> */
.L_x_153:
[----:B------:R-:W-:Y:S05]  /*5700*/  BSYNC B1 ;  /* 0x0000000000017941 */ /* 0x000fea0003800000 */
.L_x_152:
        /* <DEDUP_REMOVED lines=8> */
.L_x_155:
[----:B------:R-:W-:Y:S05]  /*5790*/  BSYNC B1 ;  /* 0x0000000000017941 */ /* 0x000fea0003800000 */
.L_x_154:
        /* <DEDUP_REMOVED lines=8> */
.L_x_157:
[----:B------:R-:W-:Y:S05]  /*5820*/  BSYNC B1 ;  /* 0x0000000000017941 */ /* 0x000fea0003800000 */
.L_x_156:
        /* <DEDUP_REMOVED lines=8> */
.L_x_159:
[----:B------:R-:W-:Y:S05]  /*58b0*/  BSYNC B1 ;  /* 0x0000000000017941 */ /* 0x000fea0003800000 */
.L_x_158:
        /* <DEDUP_REMOVED lines=12> */
.L_x_161:
[----:B------:R-:W-:Y:S05]  /*5980*/  BSYNC B1 ;  /* 0x0000000000017941 */ /* 0x000fea0003800000 */
.L_x_160:
        /* <DEDUP_REMOVED lines=8> */
.L_x_163:
[----:B------:R-:W-:Y:S05]  /*5a10*/  BSYNC B1 ;  /* 0x0000000000017941 */ /* 0x000fea0003800000 */
.L_x_162:
        /* <DEDUP_REMOVED lines=8> */
.L_x_165:
[----:B------:R-:W-:Y:S05]  /*5aa0*/  BSYNC B1 ;  /* 0x0000000000017941 */ /* 0x000fea0003800000 */
.L_x_164:
        /* <DEDUP_REMOVED lines=8> */
.L_x_167:
[----:B------:R-:W-:Y:S05]  /*5b30*/  BSYNC B1 ;  /* 0x0000000000017941 */ /* 0x000fea0003800000 */
.L_x_166:
        /* <DEDUP_REMOVED lines=12> */
.L_x_169:
[----:B------:R-:W-:Y:S05]  /*5c00*/  BSYNC B1 ;  /* 0x0000000000017941 */ /* 0x000fea0003800000 */
.L_x_168:
        /* <DEDUP_REMOVED lines=8> */
.L_x_171:
[----:B------:R-:W-:Y:S05]  /*5c90*/  BSYNC B1 ;  /* 0x0000000000017941 */ /* 0x000fea0003800000 */
.L_x_170:
        /* <DEDUP_REMOVED lines=8> */
.L_x_173:
[----:B------:R-:W-:Y:S05]  /*5d20*/  BSYNC B1 ;  /* 0x0000000000017941 */ /* 0x000fea0003800000 */
.L_x_172:
        /* <DEDUP_REMOVED lines=8> */
.L_x_175:
[----:B------:R-:W-:Y:S05]  /*5db0*/  BSYNC B1 ;  /* 0x0000000000017941 */ /* 0x000fea0003800000 */
.L_x_174:
        /* <DEDUP_REMOVED lines=12> */
.L_x_177:
[----:B------:R-:W-:Y:S05]  /*5e80*/  BSYNC B1 ;  /* 0x0000000000017941 */ /* 0x000fea0003800000 */
.L_x_176:
        /* <DEDUP_REMOVED lines=8> */
.L_x_179:
[----:B------:R-:W-:Y:S05]  /*5f10*/  BSYNC B1 ;  /* 0x0000000000017941 */ /* 0x000fea0003800000 */
.L_x_178:
        /* <DEDUP_REMOVED lines=8> */
.L_x_181:
[----:B------:R-:W-:Y:S05]  /*5fa0*/  BSYNC B1 ;  /* 0x0000000000017941 */ /* 0x000fea0003800000 */
.L_x_180:
        /* <DEDUP_REMOVED lines=8> */
.L_x_183:
[----:B------:R-:W-:Y:S05]  /*6030*/  BSYNC B1 ;  /* 0x0000000000017941 */ /* 0x000fea0003800000 */
.L_x_182:
        /* <DEDUP_REMOVED lines=12> */
.L_x_185:
[----:B------:R-:W-:Y:S05]  /*6100*/  BSYNC B1 ;  /* 0x0000000000017941 */ /* 0x000fea0003800000 */
.L_x_184:
        /* <DEDUP_REMOVED lines=8> */
.L_x_187:
[----:B------:R-:W-:Y:S05]  /*6190*/  BSYNC B1 ;  /* 0x0000000000017941 */ /* 0x000fea0003800000 */
.L_x_186:
        /* <DEDUP_REMOVED lines=8> */
.L_x_189:
[----:B------:R-:W-:Y:S05]  /*6220*/  BSYNC B1 ;  /* 0x0000000000017941 */ /* 0x000fea0003800000 */
.L_x_188:
        /* <DEDUP_REMOVED lines=8> */
.L_x_191:
[----:B------:R-:W-:Y:S05]  /*62b0*/  BSYNC B1 ;  /* 0x0000000000017941 */ /* 0x000fea0003800000 */
.L_x_190:
        /* <DEDUP_REMOVED lines=12> */
.L_x_193:
[----:B------:R-:W-:Y:S05]  /*6380*/  BSYNC B1 ;  /* 0x0000000000017941 */ /* 0x000fea0003800000 */
.L_x_192:
        /* <DEDUP_REMOVED lines=8> */
.L_x_195:
[----:B------:R-:W-:Y:S05]  /*6410*/  BSYNC B1 ;  /* 0x0000000000017941 */ /* 0x000fea0003800000 */
.L_x_194:
        /* <DEDUP_REMOVED lines=8> */
.L_x_197:
[----:B------:R-:W-:Y:S05]  /*64a0*/  BSYNC B1 ;  /* 0x0000000000017941 */ /* 0x000fea0003800000 */
.L_x_196:
        /* <DEDUP_REMOVED lines=8> */
.L_x_199:
[----:B------:R-:W-:Y:S05]  /*6530*/  BSYNC B1 ;  /* 0x0000000000017941 */ /* 0x000fea0003800000 */
.L_x_198:
        /* <DEDUP_REMOVED lines=12> */
.L_x_201:
[----:B------:R-:W-:Y:S05]  /*6600*/  BSYNC B1 ;  /* 0x0000000000017941 */ /* 0x000fea0003800000 */
.L_x_200:
        /* <DEDUP_REMOVED lines=8> */
.L_x_203:
[----:B------:R-:W-:Y:S05]  /*6690*/  BSYNC B1 ;  /* 0x0000000000017941 */ /* 0x000fea0003800000 */
.L_x_202:
        /* <DEDUP_REMOVED lines=8> */
.L_x_205:
[----:B------:R-:W-:Y:S05]  /*6720*/  BSYNC B1 ;  /* 0x0000000000017941 */ /* 0x000fea0003800000 */
.L_x_204:
        /* <DEDUP_REMOVED lines=8> */
.L_x_207:
[----:B------:R-:W-:Y:S05]  /*67b0*/  BSYNC B1 ;  /* 0x0000000000017941 */ /* 0x000fea0003800000 */
.L_x_206:
        /* <DEDUP_REMOVED lines=12> */
.L_x_209:
[----:B------:R-:W-:Y:S05]  /*6880*/  BSYNC B1 ;  /* 0x0000000000017941 */ /* 0x000fea0003800000 */
.L_x_208:
        /* <DEDUP_REMOVED lines=8> */
.L_x_211:
[----:B------:R-:W-:Y:S05]  /*6910*/  BSYNC B1 ;  /* 0x0000000000017941 */ /* 0x000fea0003800000 */
.L_x_210:
        /* <DEDUP_REMOVED lines=8> */
.L_x_213:
[----:B------:R-:W-:Y:S05]  /*69a0*/  BSYNC B1 ;  /* 0x0000000000017941 */ /* 0x000fea0003800000 */
.L_x_212:
        /* <DEDUP_REMOVED lines=8> */
.L_x_215:
[----:B------:R-:W-:Y:S05]  /*6a30*/  BSYNC B1 ;  /* 0x0000000000017941 */ /* 0x000fea0003800000 */
.L_x_214:
        /* <DEDUP_REMOVED lines=12> */
.L_x_217:
[----:B------:R-:W-:Y:S05]  /*6b00*/  BSYNC B1 ;  /* 0x0000000000017941 */ /* 0x000fea0003800000 */
.L_x_216:
        /* <DEDUP_REMOVED lines=8> */
.L_x_219:
[----:B------:R-:W-:Y:S05]  /*6b90*/  BSYNC B1 ;  /* 0x0000000000017941 */ /* 0x000fea0003800000 */
.L_x_218:
        /* <DEDUP_REMOVED lines=8> */
.L_x_221:
[----:B------:R-:W-:Y:S05]  /*6c20*/  BSYNC B1 ;  /* 0x0000000000017941 */ /* 0x000fea0003800000 */
.L_x_220:
        /* <DEDUP_REMOVED lines=8> */
.L_x_223:
[----:B------:R-:W-:Y:S05]  /*6cb0*/  BSYNC B1 ;  /* 0x0000000000017941 */ /* 0x000fea0003800000 */
.L_x_222:
        /* <DEDUP_REMOVED lines=12> */
.L_x_225:
[----:B------:R-:W-:Y:S05]  /*6d80*/  BSYNC B1 ;  /* 0x0000000000017941 */ /* 0x000fea0003800000 */
.L_x_224:
        /* <DEDUP_REMOVED lines=8> */
.L_x_227:
[----:B------:R-:W-:Y:S05]  /*6e10*/  BSYNC B1 ;  /* 0x0000000000017941 */ /* 0x000fea0003800000 */
.L_x_226:
        /* <DEDUP_REMOVED lines=8> */
.L_x_229:
[----:B------:R-:W-:Y:S05]  /*6ea0*/  BSYNC B1 ;  /* 0x0000000000017941 */ /* 0x000fea0003800000 */
.L_x_228:
        /* <DEDUP_REMOVED lines=8> */
.L_x_231:
[----:B------:R-:W-:Y:S05]  /*6f30*/  BSYNC B1 ;  /* 0x0000000000017941 */ /* 0x000fea0003800000 */
.L_x_230:
        /* <DEDUP_REMOVED lines=12> */
.L_x_233:
[----:B------:R-:W-:Y:S05]  /*7000*/  BSYNC B1 ;  /* 0x0000000000017941 */ /* 0x000fea0003800000 */
.L_x_232:
        /* <DEDUP_REMOVED lines=8> */
.L_x_235:
[----:B------:R-:W-:Y:S05]  /*7090*/  BSYNC B1 ;  /* 0x0000000000017941 */ /* 0x000fea0003800000 */
.L_x_234:
        /* <DEDUP_REMOVED lines=8> */
.L_x_237:
[----:B------:R-:W-:Y:S05]  /*7120*/  BSYNC B1 ;  /* 0x0000000000017941 */ /* 0x000fea0003800000 */
.L_x_236:
        /* <DEDUP_REMOVED lines=8> */
.L_x_239:
[----:B------:R-:W-:Y:S05]  /*71b0*/  BSYNC B1 ;  /* 0x0000000000017941 */ /* 0x000fea0003800000 */
.L_x_238:
        /* <DEDUP_REMOVED lines=12> */
.L_x_241:
[----:B------:R-:W-:Y:S05]  /*7280*/  BSYNC B1 ;  /* 0x0000000000017941 */ /* 0x000fea0003800000 */
.L_x_240:
        /* <DEDUP_REMOVED lines=8> */
.L_x_243:
[----:B------:R-:W-:Y:S05]  /*7310*/  BSYNC B1 ;  /* 0x0000000000017941 */ /* 0x000fea0003800000 */
.L_x_242:
        /* <DEDUP_REMOVED lines=8> */
.L_x_245:
[----:B------:R-:W-:Y:S05]  /*73a0*/  BSYNC B1 ;  /* 0x0000000000017941 */ /* 0x000fea0003800000 */
.L_x_244:
        /* <DEDUP_REMOVED lines=8> */
.L_x_247:
[----:B------:R-:W-:Y:S05]  /*7430*/  BSYNC B1 ;  /* 0x0000000000017941 */ /* 0x000fea0003800000 */
.L_x_246:
        /* <DEDUP_REMOVED lines=12> */
.L_x_249:
[----:B------:R-:W-:Y:S05]  /*7500*/  BSYNC B1 ;  /* 0x0000000000017941 */ /* 0x000fea0003800000 */
.L_x_248:
        /* <DEDUP_REMOVED lines=8> */
.L_x_251:
[----:B------:R-:W-:Y:S05]  /*7590*/  BSYNC B1 ;  /* 0x0000000000017941 */ /* 0x000fea0003800000 */
.L_x_250:
        /* <DEDUP_REMOVED lines=8> */
.L_x_253:
[----:B------:R-:W-:Y:S05]  /*7620*/  BSYNC B1 ;  /* 0x0000000000017941 */ /* 0x000fea0003800000 */
.L_x_252:
        /* <DEDUP_REMOVED lines=8> */
.L_x_255:
[----:B------:R-:W-:Y:S05]  /*76b0*/  BSYNC B1 ;  /* 0x0000000000017941 */ /* 0x000fea0003800000 */
.L_x_254:
        /* <DEDUP_REMOVED lines=12> */
.L_x_257:
[----:B------:R-:W-:Y:S05]  /*7780*/  BSYNC B1 ;  /* 0x0000000000017941 */ /* 0x000fea0003800000 */
.L_x_256:
        /* <DEDUP_REMOVED lines=8> */
.L_x_259:
[----:B------:R-:W-:Y:S05]  /*7810*/  BSYNC B1 ;  /* 0x0000000000017941 */ /* 0x000fea0003800000 */
.L_x_258:
        /* <DEDUP_REMOVED lines=8> */
.L_x_261:
[----:B------:R-:W-:Y:S05]  /*78a0*/  BSYNC B1 ;  /* 0x0000000000017941 */ /* 0x000fea0003800000 */
.L_x_260:
        /* <DEDUP_REMOVED lines=8> */
.L_x_263:
[----:B------:R-:W-:Y:S05]  /*7930*/  BSYNC B1 ;  /* 0x0000000000017941 */ /* 0x000fea0003800000 */
.L_x_262:
        /* <DEDUP_REMOVED lines=12> */
.L_x_265:
[----:B------:R-:W-:Y:S05]  /*7a00*/  BSYNC B1 ;  /* 0x0000000000017941 */ /* 0x000fea0003800000 */
.L_x_264:
        /* <DEDUP_REMOVED lines=8> */
.L_x_267:
[----:B------:R-:W-:Y:S05]  /*7a90*/  BSYNC B1 ;  /* 0x0000000000017941 */ /* 0x000fea0003800000 */
.L_x_266:
        /* <DEDUP_REMOVED lines=8> */
.L_x_269:
[----:B------:R-:W-:Y:S05]  /*7b20*/  BSYNC B1 ;  /* 0x0000000000017941 */ /* 0x000fea0003800000 */
.L_x_268:
        /* <DEDUP_REMOVED lines=8> */
.L_x_271:
[----:B------:R-:W-:Y:S05]  /*7bb0*/  BSYNC B1 ;  /* 0x0000000000017941 */ /* 0x000fea0003800000 */
.L_x_270:
        /* <DEDUP_REMOVED lines=12> */
.L_x_273:
[----:B------:R-:W-:Y:S05]  /*7c80*/  BSYNC B1 ;  /* 0x0000000000017941 */ /* 0x000fea0003800000 */
.L_x_272:
        /* <DEDUP_REMOVED lines=8> */
.L_x_275:
[----:B------:R-:W-:Y:S05]  /*7d10*/  BSYNC B1 ;  /* 0x0000000000017941 */ /* 0x000fea0003800000 */
.L_x_274:
        /* <DEDUP_REMOVED lines=8> */
.L_x_277:
[----:B------:R-:W-:Y:S05]  /*7da0*/  BSYNC B1 ;  /* 0x0000000000017941 */ /* 0x000fea0003800000 */
.L_x_276:
        /* <DEDUP_REMOVED lines=8> */
.L_x_279:
[----:B------:R-:W-:Y:S05]  /*7e30*/  BSYNC B1 ;  /* 0x0000000000017941 */ /* 0x000fea0003800000 */
.L_x_278:
[----:B-1----:R-:W2:Y:S01]  /*7e40*/  LDL.LU R3, [R1+0x1e8] ;  /* 0x0001e80001037983 */ /* 0x002ea20000300800 */
[----:B------:R-:W-:Y:S01]  /*7e50*/  ISETP.LT.OR P3, PT, R0, 0xf2, !P0 ;  /* 0x000000f20000780c */ /* 0x000fe20004761670 */
[----:B------:R-:W-:Y:S01]  /*7e60*/  BSSY B1, `(.L_x_280) ;  /* 0x000000b000017945 */ /* 0x000fe20003800000 */
[----:B------:R-:W-:Y:S02]  /*7e70*/  IADD3 R161, P4, R160, 0x80, RZ ;  /* 0x00000080a0a17810 */ /* 0x000fe40007f9e0ff */
[----:B------:R-:W-:Y:S01]  /*7e80*/  ISETP.LT.OR P5, PT, R0, 0xf9, !P0 ;  /* 0x000000f90000780c */ /* 0x000fe200047a1670 */
[----:B--2---:R-:W-:-:S05]  /*7e90*/  @!P2 IMAD R3, R3, R17, R2 ;  /* 0x000000110303a224 */ /* 0x004fca00078e0202 */
[----:B------:R1:W-:Y:S01]  /*7ea0*/  @!P2 STG.E.U8 desc[UR36][R10.64+0xf0], R3 ;  /* 0x0000f0030a00a986 */ /* 0x0003e2000c101124 */
[C---:B------:R-:W-:Y:S02]  /*7eb0*/  ISETP.LT.OR P2, PT, R0.reuse, 0xf9, !P1 ;  /* 0x000000f90000780c */ /* 0x040fe40004f41670 */
[----:B------:R-:W-:Y:S01]  /*7ec0*/  ISETP.LT.OR P1, PT, R0, 0xfa, !P1 ;  /* 0x000000fa0000780c */ /* 0x000fe20004f21670 */
[----:B------:R-:W-:-:S12]  /*7ed0*/  @P3 BRA `(.L_x_281) ;  /* 0x00000000000c3947 */ /* 0x000fd80003800000 */
[----:B------:R-:W1:Y:S02]  /*7ee0*/  LDG.E.U8 R16, desc[UR36][R12.64+0xf1] ;  /* 0x0000f1240c107981 */ /* 0x000e64000c1e1100 */
[----:B-1----:R-:W-:-:S05]  /*7ef0*/  PRMT R3, R16, 0x8880, RZ ;  /* 0x0000888010037816 */ /* 0x002fca00000000ff */
[----:B------:R-:W-:-:S07]  /*7f00*/  IMAD R2, R3, R18, RZ ;  /* 0x0000001203027224 */ /* 0x000fce00078e02ff */
.L_x_281:
[----:B------:R-:W-:Y:S05]  /*7f10*/  BSYNC B1 ;  /* 0x0000000000017941 */ /* 0x000fea0003800000 */
.L_x_280:
        /* <DEDUP_REMOVED lines=8> */
.L_x_283:
[----:B------:R-:W-:Y:S05]  /*7fa0*/  BSYNC B1 ;  /* 0x0000000000017941 */ /* 0x000fea0003800000 */
.L_x_282:
        /* <DEDUP_REMOVED lines=8> */
.L_x_285:
[----:B------:R-:W-:Y:S05]  /*8030*/  BSYNC B1 ;  /* 0x0000000000017941 */ /* 0x000fea0003800000 */
.L_x_284:
[----:B-1----:R-:W2:Y:S01]  /*8040*/  LDL.LU R3, [R1+0x1f4] ;  /* 0x0001f40001037983 */ /* 0x002ea20000300800 */
[----:B0-----:R-:W-:Y:S01]  /*8050*/  IMAD.X R15, RZ, RZ, UR9, P4 ;  /* 0x00000009ff0f7e24 */ /* 0x001fe2000a0e06ff */
[----:B------:R-:W-:Y:S01]  /*8060*/  BSSY B1, `(.L_x_286) ;  /* 0x0000009000017945 */ /* 0x000fe20003800000 */
[----:B------:R-:W-:Y:S02]  /*8070*/  ISETP.LT.OR P0, PT, R0, 0xfa, !P0 ;  /* 0x000000fa0000780c */ /* 0x000fe40004701670 */
[----:B------:R-:W-:Y:S02]  /*8080*/  IMAD R14, R15, R20, RZ ;  /* 0x000000140f0e7224 */ /* 0x000fe400078e02ff */
[----:B--2---:R-:W-:-:S05]  /*8090*/  @!P1 IMAD R3, R3, R17, R2 ;  /* 0x0000001103039224 */ /* 0x004fca00078e0202 */
[----:B------:R0:W-:Y:S01]  /*80a0*/  @!P1 STG.E.U8 desc[UR36][R4.64+0xf9], R3 ;  /* 0x0000f90304009986 */ /* 0x0001e2000c101124 */
[----:B------:R-:W-:Y:S05]  /*80b0*/  @P5 BRA `(.L_x_287) ;  /* 0x00000000000c5947 */ /* 0x000fea0003800000 */
[----:B------:R-:W0:Y:S02]  /*80c0*/  LDG.E.U8 R16, desc[UR36][R12.64+0xf8] ;  /* 0x0000f8240c107981 */ /* 0x000e24000c1e1100 */
[----:B0-----:R-:W-:-:S05]  /*80d0*/  PRMT R3, R16, 0x8880, RZ ;  /* 0x0000888010037816 */ /* 0x001fca00000000ff */
[----:B------:R-:W-:-:S07]  /*80e0*/  IMAD R2, R3, R18, RZ ;  /* 0x0000001203027224 */ /* 0x000fce00078e02ff */
.L_x_287:
[----:B------:R-:W-:Y:S05]  /*80f0*/  BSYNC B1 ;  /* 0x0000000000017941 */ /* 0x000fea0003800000 */
.L_x_286:
[----:B0-----:R-:W2:Y:S01]  /*8100*/  LDL.LU R3, [R1+0x1f8] ;  /* 0x0001f80001037983 */ /* 0x001ea20000300800 */
[----:B------:R-:W-:Y:S01]  /*8110*/  BSSY B1, `(.L_x_288) ;  /* 0x000000a000017945 */ /* 0x000fe20003800000 */
[C---:B------:R-:W-:Y:S02]  /*8120*/  IMAD R15, R161.reuse, R21, R14 ;  /* 0x00000015a10f7224 */ /* 0x040fe400078e020e */
[----:B------:R-:W-:-:S04]  /*8130*/  IMAD.WIDE.U32 R158, R161, R20, R158 ;  /* 0x00000014a19e7225 */ /* 0x000fc800078e009e */
[----:B------:R-:W-:-:S04]  /*8140*/  IMAD.WIDE.U32 R20, R161, R20, R152 ;  /* 0x00000014a1147225 */ /* 0x000fc800078e0098 */
[----:B--2---:R-:W-:-:S05]  /*8150*/  @!P5 IMAD R3, R3, R17, R2 ;  /* 0x000000110303d224 */ /* 0x004fca00078e0202 */
[----:B------:R0:W-:Y:S01]  /*8160*/  @!P5 STG.E.U8 desc[UR36][R10.64+0xf8], R3 ;  /* 0x0000f8030a00d986 */ /* 0x0001e2000c101124 */
[----:B------:R-:W-:Y:S05]  /*8170*/  @P0 BRA `(.L_x_289) ;  /* 0x00000000000c0947 */ /* 0x000fea0003800000 */
[----:B------:R-:W0:Y:S02]  /*8180*/  LDG.E.U8 R16, desc[UR36][R12.64+0xf9] ;  /* 0x0000f9240c107981 */ /* 0x000e24000c1e1100 */
[----:B0-----:R-:W-:-:S05]  /*8190*/  PRMT R3, R16, 0x8880, RZ ;  /* 0x0000888010037816 */ /* 0x001fca00000000ff */
[----:B------:R-:W-:-:S07]  /*81a0*/  IMAD R2, R3, R18, RZ ;  /* 0x0000001203027224 */ /* 0x000fce00078e02ff */
.L_x_289:
[----:B------:R-:W-:Y:S05]  /*81b0*/  BSYNC B1 ;  /* 0x0000000000017941 */ /* 0x000fea0003800000 */
.L_x_288:
[----:B0-----:R-:W2:Y:S01]  /*81c0*/  LDL.LU R3, [R1+0x1fc] ;  /* 0x0001fc0001037983 */ /* 0x001ea20000300800 */
[----:B------:R-:W-:Y:S01]  /*81d0*/  ISETP.GE.AND P2, PT, R154, 0x81, PT ;  /* 0x000000819a00780c */ /* 0x000fe20003f46270 */
[----:B------:R-:W-:Y:S01]  /*81e0*/  BSSY B1, `(.L_x_290) ;  /* 0x000000d000017945 */ /* 0x000fe20003800000 */
[-C--:B------:R-:W-:Y:S02]  /*81f0*/  IADD3 R4, P5, R20, R22.reuse, RZ ;  /* 0x0000001614047210 */ /* 0x080fe40007fbe0ff */
[----:B------:R-:W-:Y:S02]  /*8200*/  ISETP.GE.AND P1, PT, R154, 0x89, PT ;  /* 0x000000899a00780c */ /* 0x000fe40003f26270 */
[----:B------:R-:W-:Y:S02]  /*8210*/  IADD3.X R5, R23, R21, R15, P5, !PT ;  /* 0x0000001517057210 */ /* 0x000fe40002ffe40f */
[----:B------:R-:W-:Y:S02]  /*8220*/  IADD3 R22, P4, P3, R156, R22, R158 ;  /* 0x000000169c167210 */ /* 0x000fe40007b9e09e */
[----:B------:R-:W-:Y:S01]  /*8230*/  ISETP.LT.OR P5, PT, R0, 0x2, !P2 ;  /* 0x000000020000780c */ /* 0x000fe200057a1670 */
[----:B--2---:R-:W-:-:S05]  /*8240*/  @!P0 IMAD R3, R3, R17, R2 ;  /* 0x0000001103038224 */ /* 0x004fca00078e0202 */
[----:B------:R0:W-:Y:S01]  /*8250*/  @!P0 STG.E.U8 desc[UR36][R10.64+0xf9], R3 ;  /* 0x0000f9030a008986 */ /* 0x0001e2000c101124 */
[----:B------:R-:W-:-:S13]  /*8260*/  ISETP.LT.OR P0, PT, R0, 0x1, !P2 ;  /* 0x000000010000780c */ /* 0x000fda0005701670 */
[----:B0-----:R-:W-:Y:S05]  /*8270*/  @P0 BRA `(.L_x_291) ;  /* 0x00000000000c0947 */ /* 0x001fea0003800000 */
[----:B------:R-:W2:Y:S02]  /*8280*/  LDG.E.U8 R16, desc[UR36][R4.64] ;  /* 0x0000002404107981 */ /* 0x000ea4000c1e1100 */
[----:B--2---:R-:W-:-:S05]  /*8290*/  PRMT R3, R16, 0x8880, RZ ;  /* 0x0000888010037816 */ /* 0x004fca00000000ff */
[----:B------:R-:W-:-:S07]  /*82a0*/  IMAD R2, R3, R18, RZ ;  /* 0x0000001203027224 */ /* 0x000fce00078e02ff */
.L_x_291:
[----:B------:R-:W-:Y:S05]  /*82b0*/  BSYNC B1 ;  /* 0x0000000000017941 */ /* 0x000fea0003800000 */
.L_x_290:
[----:B------:R-:W-:Y:S01]  /*82c0*/  @!P0 IMAD R3, R24, R17, R2 ;  /* 0x0000001118038224 */ /* 0x000fe200078e0202 */
[----:B------:R-:W-:Y:S01]  /*82d0*/  BSSY B1, `(.L_x_292) ;  /* 0x0000007000017945 */ /* 0x000fe20003800000 */
[----:B------:R-:W-:-:S03]  /*82e0*/  IMAD.IADD R158, R15, 0x1, R159 ;  /* 0x000000010f9e7824 */ /* 0x000fc600078e029f */
[----:B------:R0:W-:Y:S01]  /*82f0*/  @!P0 STG.E.U8 desc[UR36][R6.64], R3 ;  /* 0x0000000306008986 */ /* 0x0001e2000c101124 */
[----:B------:R-:W-:Y:S05]  /*8300*/  @P5 BRA `(.L_x_293) ;  /* 0x00000000000c5947 */ /* 0x000fea0003800000 */
[----:B------:R-:W0:Y:S02]  /*8310*/  LDG.E.U8 R16, desc[UR36][R4.64+0x1] ;  /* 0x0000012404107981 */ /* 0x000e24000c1e1100 */
[----:B0-----:R-:W-:-:S05]  /*8320*/  PRMT R3, R16, 0x8880, RZ ;  /* 0x0000888010037816 */ /* 0x001fca00000000ff */
[----:B------:R-:W-:-:S07]  /*8330*/  IMAD R2, R3, R18, RZ ;  /* 0x0000001203027224 */ /* 0x000fce00078e02ff */
.L_x_293:
[----:B------:R-:W-:Y:S05]  /*8340*/  BSYNC B1 ;  /* 0x0000000000017941 */ /* 0x000fea0003800000 */
.L_x_292:
[C---:B------:R-:W-:Y:S01]  /*8350*/  ISETP.LT.OR P0, PT, R0.reuse, 0x1, !P1 ;  /* 0x000000010000780c */ /* 0x040fe20004f01670 */
[----:B------:R-:W-:Y:S01]  /*8360*/  @!P5 IMAD R25, R25, R17, R2 ;  /* 0x000000111919d224 */ /* 0x000fe200078e0202 */
[----:B------:R-:W-:Y:S01]  /*8370*/  BSSY B1, `(.L_x_294) ;  /* 0x000000a000017945 */ /* 0x000fe20003800000 */
[----:B------:R-:W-:Y:S02]  /*8380*/  IADD3.X R23, R153, R23, R158, P4, P3 ;  /* 0x0000001799177210 */ /* 0x000fe400027e649e */
[C---:B------:R-:W-:Y:S01]  /*8390*/  ISETP.LT.OR P4, PT, R0.reuse, 0x2, !P1 ;  /* 0x000000020000780c */ /* 0x040fe20004f81670 */
[----:B------:R1:W-:Y:S01]  /*83a0*/  @!P5 STG.E.U8 desc[UR36][R6.64+0x1], R25 ;  /* 0x000001190600d986 */ /* 0x0003e2000c101124 */
[C---:B------:R-:W-:Y:S02]  /*83b0*/  ISETP.LT.OR P5, PT, R0.reuse, 0x9, !P2 ;  /* 0x000000090000780c */ /* 0x040fe400057a1670 */
[----:B------:R-:W-:-:S04]  /*83c0*/  ISETP.LT.OR P3, PT, R0, 0xa, !P2 ;  /* 0x0000000a0000780c */ /* 0x000fc80005761670 */
[----:B------:R-:W-:Y:S09]  /*83d0*/  @P0 BRA `(.L_x_295) ;  /* 0x00000000000c0947 */ /* 0x000ff20003800000 */
[----:B------:R-:W0:Y:S02]  /*83e0*/  LDG.E.U8 R16, desc[UR36][R22.64] ;  /* 0x0000002416107981 */ /* 0x000e24000c1e1100 */
[----:B0-----:R-:W-:-:S05]  /*83f0*/  PRMT R3, R16, 0x8880, RZ ;  /* 0x0000888010037816 */ /* 0x001fca00000000ff */
[----:B------:R-:W-:-:S07]  /*8400*/  IMAD R2, R3, R18, RZ ;  /* 0x0000001203027224 */ /* 0x000fce00078e02ff */
.L_x_295:
[----:B------:R-:W-:Y:S05]  /*8410*/  BSYNC B1 ;  /* 0x0000000000017941 */ /* 0x000fea0003800000 */
.L_x_294:
[----:B0-----:R-:W-:Y:S01]  /*8420*/  @!P0 IMAD R3, R26, R17, R2 ;  /* 0x000000111a038224 */ /* 0x001fe200078e0202 */
[----:B------:R-:W-:Y:S04]  /*8430*/  BSSY B1, `(.L_x_296) ;  /* 0x0000006000017945 */ /* 0x000fe80003800000 */
[----:B------:R0:W-:Y:S01]  /*8440*/  @!P0 STG.E.U8 desc[UR36][R8.64], R3 ;  /* 0x0000000308008986 */ /* 0x0001e2000c101124 */
[----:B------:R-:W-:Y:S05]  /*8450*/  @P4 BRA `(.L_x_297) ;  /* 0x00000000000c4947 */ /* 0x000fea0003800000 */
[----:B------:R-:W0:Y:S02]  /*8460*/  LDG.E.U8 R16, desc[UR36][R22.64+0x1] ;  /* 0x0000012416107981 */ /* 0x000e24000c1e1100 */
[----:B0-----:R-:W-:-:S05]  /*8470*/  PRMT R3, R16, 0x8880, RZ ;  /* 0x0000888010037816 */ /* 0x001fca00000000ff */
[----:B------:R-:W-:-:S07]  /*8480*/  IMAD R2, R3, R18, RZ ;  /* 0x0000001203027224 */ /* 0x000fce00078e02ff */
.L_x_297:
[----:B------:R-:W-:Y:S05]  /*8490*/  BSYNC B1 ;  /* 0x0000000000017941 */ /* 0x000fea0003800000 */
.L_x_296:
[----:B------:R-:W-:Y:S01]  /*84a0*/  @!P4 IMAD R27, R27, R17, R2 ;  /* 0x000000111b1bc224 */ /* 0x000fe200078e0202 */
[----:B------:R-:W-:Y:S04]  /*84b0*/  BSSY B1, `(.L_x_298) ;  /* 0x0000006000017945 */ /* 0x000fe80003800000 */
[----:B------:R2:W-:Y:S01]  /*84c0*/  @!P4 STG.E.U8 desc[UR36][R8.64+0x1], R27 ;  /* 0x0000011b0800c986 */ /* 0x0005e2000c101124 */
[----:B------:R-:W-:Y:S05]  /*84d0*/  @P5 BRA `(.L_x_299) ;  /* 0x00000000000c5947 */ /* 0x000fea0003800000 */
[----:B------:R-:W0:Y:S02]  /*84e0*/  LDG.E.U8 R16, desc[UR36][R4.64+0x8] ;  /* 0x0000082404107981 */ /* 0x000e24000c1e1100 */
[----:B0-----:R-:W-:-:S05]  /*84f0*/  PRMT R3, R16, 0x8880, RZ ;  /* 0x0000888010037816 */ /* 0x001fca00000000ff */
[----:B------:R-:W-:-:S07]  /*8500*/  IMAD R2, R3, R18, RZ ;  /* 0x0000001203027224 */ /* 0x000fce00078e02ff */
.L_x_299:
[----:B------:R-:W-:Y:S05]  /*8510*/  BSYNC B1 ;  /* 0x0000000000017941 */ /* 0x000fea0003800000 */
.L_x_298:
[----:B0-----:R-:W-:Y:S01]  /*8520*/  @!P5 IMAD R3, R28, R17, R2 ;  /* 0x000000111c03d224 */ /* 0x001fe200078e0202 */
[----:B------:R-:W-:Y:S04]  /*8530*/  BSSY B1, `(.L_x_300) ;  /* 0x0000006000017945 */ /* 0x000fe80003800000 */
[----:B------:R0:W-:Y:S01]  /*8540*/  @!P5 STG.E.U8 desc[UR36][R6.64+0x8], R3 ;  /* 0x000008030600d986 */ /* 0x0001e2000c101124 */
[----:B------:R-:W-:Y:S05]  /*8550*/  @P3 BRA `(.L_x_301) ;  /* 0x00000000000c3947 */ /* 0x000fea0003800000 */
[----:B------:R-:W0:Y:S02]  /*8560*/  LDG.E.U8 R16, desc[UR36][R4.64+0x9] ;  /* 0x0000092404107981 */ /* 0x000e24000c1e1100 */
[----:B0-----:R-:W-:-:S05]  /*8570*/  PRMT R3, R16, 0x8880, RZ ;  /* 0x0000888010037816 */ /* 0x001fca00000000ff */
[----:B------:R-:W-:-:S07]  /*8580*/  IMAD R2, R3, R18, RZ ;  /* 0x0000001203027224 */ /* 0x000fce00078e02ff */
.L_x_301:
[----:B------:R-:W-:Y:S05]  /*8590*/  BSYNC B1 ;  /* 0x0000000000017941 */ /* 0x000fea0003800000 */
.L_x_300:
[C---:B------:R-:W-:Y:S01]  /*85a0*/  ISETP.LT.OR P5, PT, R0.reuse, 0x9, !P1 ;  /* 0x000000090000780c */ /* 0x040fe20004fa1670 */
[----:B------:R-:W-:Y:S01]  /*85b0*/  @!P3 IMAD R29, R29, R17, R2 ;  /* 0x000000111d1db224 */ /* 0x000fe200078e0202 */
[----:B------:R-:W-:Y:S01]  /*85c0*/  BSSY B1, `(.L_x_302) ;  /* 0x0000009000017945 */ /* 0x000fe20003800000 */
[C---:B------:R-:W-:Y:S02]  /*85d0*/  ISETP.LT.OR P4, PT, R0.reuse, 0xa, !P1 ;  /* 0x0000000a0000780c */ /* 0x040fe40004f81670 */
[C---:B------:R-:W-:Y:S01]  /*85e0*/  ISETP.LT.OR P0, PT, R0.reuse, 0x12, !P2 ;  /* 0x000000120000780c */ /* 0x040fe20005701670 */
[----:B------:R3:W-:Y:S01]  /*85f0*/  @!P3 STG.E.U8 desc[UR36][R6.64+0x9], R29 ;  /* 0x0000091d0600b986 */ /* 0x0007e2000c101124 */
[----:B------:R-:W-:-:S06]  /*8600*/  ISETP.LT.OR P3, PT, R0, 0x11, !P2 ;  /* 0x000000110000780c */ /* 0x000fcc0005761670 */
[----:B------:R-:W-:Y:S07]  /*8610*/  @P5 BRA `(.L_x_303) ;  /* 0x00000000000c5947 */ /* 0x000fee0003800000 */
[----:B------:R-:W0:Y:S02]  /*8620*/  LDG.E.U8 R16, desc[UR36][R22.64+0x8] ;  /* 0x0000082416107981 */ /* 0x000e24000c1e1100 */
[----:B0-----:R-:W-:-:S05]  /*8630*/  PRMT R3, R16, 0x8880, RZ ;  /* 0x0000888010037816 */ /* 0x001fca00000000ff */
[----:B------:R-:W-:-:S07]  /*8640*/  IMAD R2, R3, R18, RZ ;  /* 0x0000001203027224 */ /* 0x000fce00078e02ff */
.L_x_303:
[----:B------:R-:W-:Y:S05]  /*8650*/  BSYNC B1 ;  /* 0x0000000000017941 */ /* 0x000fea0003800000 */
.L_x_302:
[----:B0-----:R-:W-:Y:S01]  /*8660*/  @!P5 IMAD R3, R30, R17, R2 ;  /* 0x000000111e03d224 */ /* 0x001fe200078e0202 */
[----:B------:R-:W-:Y:S04]  /*8670*/  BSSY B1, `(.L_x_304) ;  /* 0x0000006000017945 */ /* 0x000fe80003800000 */
[----:B------:R0:W-:Y:S01]  /*8680*/  @!P5 STG.E.U8 desc[UR36][R8.64+0x8], R3 ;  /* 0x000008030800d986 */ /* 0x0001e2000c101124 */
[----:B------:R-:W-:Y:S05]  /*8690*/  @P4 BRA `(.L_x_305) ;  /* 0x00000000000c4947 */ /* 0x000fea0003800000 */
[----:B------:R-:W0:Y:S02]  /*86a0*/  LDG.E.U8 R16, desc[UR36][R22.64+0x9] ;  /* 0x0000092416107981 */ /* 0x000e24000c1e1100 */
[----:B0-----:R-:W-:-:S05]  /*86b0*/  PRMT R3, R16, 0x8880, RZ ;  /* 0x0000888010037816 */ /* 0x001fca00000000ff */
[----:B------:R-:W-:-:S07]  /*86c0*/  IMAD R2, R3, R18, RZ ;  /* 0x0000001203027224 */ /* 0x000fce00078e02ff */
.L_x_305:
[----:B------:R-:W-:Y:S05]  /*86d0*/  BSYNC B1 ;  /* 0x0000000000017941 */ /* 0x000fea0003800000 */
.L_x_304:
[----:B------:R-:W-:Y:S01]  /*86e0*/  @!P4 IMAD R31, R31, R17, R2 ;  /* 0x000000111f1fc224 */ /* 0x000fe200078e0202 */
[----:B------:R-:W-:Y:S04]  /*86f0*/  BSSY B1, `(.L_x_306) ;  /* 0x0000006000017945 */ /* 0x000fe80003800000 */
[----:B------:R4:W-:Y:S01]  /*8700*/  @!P4 STG.E.U8 desc[UR36][R8.64+0x9], R31 ;  /* 0x0000091f0800c986 */ /* 0x0009e2000c101124 */
[----:B------:R-:W-:Y:S05]  /*8710*/  @P3 BRA `(.L_x_307) ;  /* 0x00000000000c3947 */ /* 0x000fea0003800000 */
[----:B------:R-:W0:Y:S02]  /*8720*/  LDG.E.U8 R16, desc[UR36][R4.64+0x10] ;  /* 0x0000102404107981 */ /* 0x000e24000c1e1100 */
[----:B0-----:R-:W-:-:S05]  /*8730*/  PRMT R3, R16, 0x8880, RZ ;  /* 0x0000888010037816 */ /* 0x001fca00000000ff */
[----:B------:R-:W-:-:S07]  /*8740*/  IMAD R2, R3, R18, RZ ;  /* 0x0000001203027224 */ /* 0x000fce00078e02ff */
.L_x_307:
[----:B------:R-:W-:Y:S05]  /*8750*/  BSYNC B1 ;  /* 0x0000000000017941 */ /* 0x000fea0003800000 */
.L_x_306:
[----:B0-----:R-:W-:Y:S01]  /*8760*/  @!P3 IMAD R3, R32, R17, R2 ;  /* 0x000000112003b224 */ /* 0x001fe200078e0202 */
[----:B------:R-:W-:Y:S04]  /*8770*/  BSSY B1, `(.L_x_308) ;  /* 0x0000006000017945 */ /* 0x000fe80003800000 */
[----:B------:R0:W-:Y:S01]  /*8780*/  @!P3 STG.E.U8 desc[UR36][R6.64+0x10], R3 ;  /* 0x000010030600b986 */ /* 0x0001e2000c101124 */
[----:B------:R-:W-:Y:S05]  /*8790*/  @P0 BRA `(.L_x_309) ;  /* 0x00000000000c0947 */ /* 0x000fea0003800000 */
[----:B------:R-:W0:Y:S02]  /*87a0*/  LDG.E.U8 R16, desc[UR36][R4.64+0x11] ;  /* 0x0000112404107981 */ /* 0x000e24000c1e1100 */
[----:B0-----:R-:W-:-:S05]  /*87b0*/  PRMT R3, R16, 0x8880, RZ ;  /* 0x0000888010037816 */ /* 0x001fca00000000ff */
[----:B------:R-:W-:-:S07]  /*87c0*/  IMAD R2, R3, R18, RZ ;  /* 0x0000001203027224 */ /* 0x000fce00078e02ff */
.L_x_309:
[----:B------:R-:W-:Y:S05]  /*87d0*/  BSYNC B1 ;  /* 0x0000000000017941 */ /* 0x000fea0003800000 */
.L_x_308:
        /* <DEDUP_REMOVED lines=11> */
.L_x_311:
[----:B------:R-:W-:Y:S05]  /*8890*/  BSYNC B1 ;  /* 0x0000000000017941 */ /* 0x000fea0003800000 */
.L_x_310:
[----:B0-----:R-:W-:Y:S01]  /*88a0*/  @!P4 IMAD R3, R34, R17, R2 ;  /* 0x000000112203c224 */ /* 0x001fe200078e0202 */
[----:B------:R-:W-:Y:S04]  /*88b0*/  BSSY B1, `(.L_x_312) ;  /* 0x0000006000017945 */ /* 0x000fe80003800000 */
[----:B------:R0:W-:Y:S01]  /*88c0*/  @!P4 STG.E.U8 desc[UR36][R8.64+0x10], R3 ;  /* 0x000010030800c986 */ /* 0x0001e2000c101124 */
[----:B------:R-:W-:Y:S05]  /*88d0*/  @P3 BRA `(.L_x_313) ;  /* 0x00000000000c3947 */ /* 0x000fea0003800000 */
[----:B------:R-:W0:Y:S02]  /*88e0*/  LDG.E.U8 R16, desc[UR36][R22.64+0x11] ;  /* 0x0000112416107981 */ /* 0x000e24000c1e1100 */
[----:B0-----:R-:W-:-:S05]  /*88f0*/  PRMT R3, R16, 0x8880, RZ ;  /* 0x0000888010037816 */ /* 0x001fca00000000ff */
[----:B------:R-:W-:-:S07]  /*8900*/  IMAD R2, R3, R18, RZ ;  /* 0x0000001203027224 */ /* 0x000fce00078e02ff */
.L_x_313:
[----:B------:R-:W-:Y:S05]  /*8910*/  BSYNC B1 ;  /* 0x0000000000017941 */ /* 0x000fea0003800000 */
.L_x_312:
[----:B------:R-:W-:Y:S01]  /*8920*/  @!P3 IMAD R35, R35, R17, R2 ;  /* 0x000000112323b224 */ /* 0x000fe200078e0202 */
[----:B------:R-:W-:Y:S04]  /*8930*/  BSSY B1, `(.L_x_314) ;  /* 0x0000006000017945 */ /* 0x000fe80003800000 */
[----:B------:R0:W-:Y:S01]  /*8940*/  @!P3 STG.E.U8 desc[UR36][R8.64+0x11], R35 ;  /* 0x000011230800b986 */ /* 0x0001e2000c101124 */
[----:B------:R-:W-:Y:S05]  /*8950*/  @P5 BRA `(.L_x_315) ;  /* 0x00000000000c5947 */ /* 0x000fea0003800000 */
[----:B------:R-:W0:Y:S02]  /*8960*/  LDG.E.U8 R16, desc[UR36][R4.64+0x18] ;  /* 0x0000182404107981 */ /* 0x000e24000c1e1100 */
[----:B0-----:R-:W-:-:S05]  /*8970*/  PRMT R3, R16, 0x8880, RZ ;  /* 0x0000888010037816 */ /* 0x001fca00000000ff */
[----:B------:R-:W-:-:S07]  /*8980*/  IMAD R2, R3, R18, RZ ;  /* 0x0000001203027224 */ /* 0x000fce00078e02ff */
.L_x_315:
[----:B------:R-:W-:Y:S05]  /*8990*/  BSYNC B1 ;  /* 0x0000000000017941 */ /* 0x000fea0003800000 */
.L_x_314:
[----:B0-----:R-:W-:Y:S01]  /*89a0*/  @!P5 IMAD R3, R36, R17, R2 ;  /* 0x000000112403d224 */ /* 0x001fe200078e0202 */
[----:B------:R-:W-:Y:S04]  /*89b0*/  BSSY B1, `(.L_x_316) ;  /* 0x0000006000017945 */ /* 0x000fe80003800000 */
[----:B------:R0:W-:Y:S01]  /*89c0*/  @!P5 STG.E.U8 desc[UR36][R6.64+0x18], R3 ;  /* 0x000018030600d986 */ /* 0x0001e2000c101124 */
[----:B------:R-:W-:Y:S05]  /*89d0*/  @P0 BRA `(.L_x_317) ;  /* 0x00000000000c0947 */ /* 0x000fea0003800000 */
[----:B------:R-:W0:Y:S02]  /*89e0*/  LDG.E.U8 R16, desc[UR36][R4.64+0x19] ;  /* 0x0000192404107981 */ /* 0x000e24000c1e1100 */
[----:B0-----:R-:W-:-:S05]  /*89f0*/  PRMT R3, R16, 0x8880, RZ ;  /* 0x0000888010037816 */ /* 0x001fca00000000ff */
[----:B------:R-:W-:-:S07]  /*8a00*/  IMAD R2, R3, R18, RZ ;  /* 0x0000001203027224 */ /* 0x000fce00078e02ff */
.L_x_317:
[----:B------:R-:W-:Y:S05]  /*8a10*/  BSYNC B1 ;  /* 0x0000000000017941 */ /* 0x000fea0003800000 */
.L_x_316:
        /* <DEDUP_REMOVED lines=11> */
.L_x_319:
[----:B------:R-:W-:Y:S05]  /*8ad0*/  BSYNC B1 ;  /* 0x0000000000017941 */ /* 0x000fea0003800000 */
.L_x_318:
[----:B0-----:R-:W-:Y:S01]  /*8ae0*/  @!P4 IMAD R3, R38, R17, R2 ;  /* 0x000000112603c224 */ /* 0x001fe200078e0202 */
[----:B------:R-:W-:Y:S04]  /*8af0*/  BSSY B1, `(.L_x_320) ;  /* 0x0000006000017945 */ /* 0x000fe80003800000 */
[----:B------:R0:W-:Y:S01]  /*8b00*/  @!P4 STG.E.U8 desc[UR36][R8.64+0x18], R3 ;  /* 0x000018030800c986 */ /* 0x0001e2000c101124 */
[----:B------:R-:W-:Y:S05]  /*8b10*/  @P3 BRA `(.L_x_321) ;  /* 0x00000000000c3947 */ /* 0x000fea0003800000 */
[----:B------:R-:W0:Y:S02]  /*8b20*/  LDG.E.U8 R16, desc[UR36][R22.64+0x19] ;  /* 0x0000192416107981 */ /* 0x000e24000c1e1100 */
[----:B0-----:R-:W-:-:S05]  /*8b30*/  PRMT R3, R16, 0x8880, RZ ;  /* 0x0000888010037816 */ /* 0x001fca00000000ff */
[----:B------:R-:W-:-:S07]  /*8b40*/  IMAD R2, R3, R18, RZ ;  /* 0x0000001203027224 */ /* 0x000fce00078e02ff */
.L_x_321:
[----:B------:R-:W-:Y:S05]  /*8b50*/  BSYNC B1 ;  /* 0x0000000000017941 */ /* 0x000fea0003800000 */
.L_x_320:
[----:B------:R-:W-:Y:S01]  /*8b60*/  @!P3 IMAD R39, R39, R17, R2 ;  /* 0x000000112727b224 */ /* 0x000fe200078e0202 */
[----:B------:R-:W-:Y:S04]  /*8b70*/  BSSY B1, `(.L_x_322) ;  /* 0x0000006000017945 */ /* 0x000fe80003800000 */
[----:B------:R0:W-:Y:S01]  /*8b80*/  @!P3 STG.E.U8 desc[UR36][R8.64+0x19], R39 ;  /* 0x000019270800b986 */ /* 0x0001e2000c101124 */
[----:B------:R-:W-:Y:S05]  /*8b90*/  @P5 BRA `(.L_x_323) ;  /* 0x00000000000c5947 */ /* 0x000fea0003800000 */
[----:B------:R-:W0:Y:S02]  /*8ba0*/  LDG.E.U8 R16, desc[UR36][R4.64+0x20] ;  /* 0x0000202404107981 */ /* 0x000e24000c1e1100 */
[----:B0-----:R-:W-:-:S05]  /*8bb0*/  PRMT R3, R16, 0x8880, RZ ;  /* 0x0000888010037816 */ /* 0x001fca00000000ff */
[----:B------:R-:W-:-:S07]  /*8bc0*/  IMAD R2, R3, R18, RZ ;  /* 0x0000001203027224 */ /* 0x000fce00078e02ff */
.L_x_323:
[----:B------:R-:W-:Y:S05]  /*8bd0*/  BSYNC B1 ;  /* 0x0000000000017941 */ /* 0x000fea0003800000 */
.L_x_322:
[----:B0-----:R-:W-:Y:S01]  /*8be0*/  @!P5 IMAD R3, R40, R17, R2 ;  /* 0x000000112803d224 */ /* 0x001fe200078e0202 */
[----:B------:R-:W-:Y:S04]  /*8bf0*/  BSSY B1, `(.L_x_324) ;  /* 0x0000006000017945 */ /* 0x000fe80003800000 */
[----:B------:R0:W-:Y:S01]  /*8c00*/  @!P5 STG.E.U8 desc[UR36][R6.64+0x20], R3 ;  /* 0x000020030600d986 */ /* 0x0001e2000c101124 */
[----:B------:R-:W-:Y:S05]  /*8c10*/  @P0 BRA `(.L_x_325) ;  /* 0x00000000000c0947 */ /* 0x000fea0003800000 */
[----:B------:R-:W0:Y:S02]  /*8c20*/  LDG.E.U8 R16, desc[UR36][R4.64+0x21] ;  /* 0x0000212404107981 */ /* 0x000e24000c1e1100 */
[----:B0-----:R-:W-:-:S05]  /*8c30*/  PRMT R3, R16, 0x8880, RZ ;  /* 0x0000888010037816 */ /* 0x001fca00000000ff */
[----:B------:R-:W-:-:S07]  /*8c40*/  IMAD R2, R3, R18, RZ ;  /* 0x0000001203027224 */ /* 0x000fce00078e02ff */
.L_x_325:
[----:B------:R-:W-:Y:S05]  /*8c50*/  BSYNC B1 ;  /* 0x0000000000017941 */ /* 0x000fea0003800000 */
.L_x_324:
        /* <DEDUP_REMOVED lines=11> */
.L_x_327:
[----:B------:R-:W-:Y:S05]  /*8d10*/  BSYNC B1 ;  /* 0x0000000000017941 */ /* 0x000fea0003800000 */
.L_x_326:
[----:B0-----:R-:W-:Y:S01]  /*8d20*/  @!P4 IMAD R3, R42, R17, R2 ;  /* 0x000000112a03c224 */ /* 0x001fe200078e0202 */
[----:B------:R-:W-:Y:S04]  /*8d30*/  BSSY B1, `(.L_x_328) ;  /* 0x0000006000017945 */ /* 0x000fe80003800000 */
[----:B------:R0:W-:Y:S01]  /*8d40*/  @!P4 STG.E.U8 desc[UR36][R8.64+0x20], R3 ;  /* 0x000020030800c986 */ /* 0x0001e2000c101124 */
[----:B------:R-:W-:Y:S05]  /*8d50*/  @P3 BRA `(.L_x_329) ;  /* 0x00000000000c3947 */ /* 0x000fea0003800000 */
[----:B------:R-:W0:Y:S02]  /*8d60*/  LDG.E.U8 R16, desc[UR36][R22.64+0x21] ;  /* 0x0000212416107981 */ /* 0x000e24000c1e1100 */
[----:B0-----:R-:W-:-:S05]  /*8d70*/  PRMT R3, R16, 0x8880, RZ ;  /* 0x0000888010037816 */ /* 0x001fca00000000ff */
[----:B------:R-:W-:-:S07]  /*8d80*/  IMAD R2, R3, R18, RZ ;  /* 0x0000001203027224 */ /* 0x000fce00078e02ff */
.L_x_329:
[----:B------:R-:W-:Y:S05]  /*8d90*/  BSYNC B1 ;  /* 0x0000000000017941 */ /* 0x000fea0003800000 */
.L_x_328:
[----:B------:R-:W-:Y:S01]  /*8da0*/  @!P3 IMAD R43, R43, R17, R2 ;  /* 0x000000112b2bb224 */ /* 0x000fe200078e0202 */
[----:B------:R-:W-:Y:S04]  /*8db0*/  BSSY B1, `(.L_x_330) ;  /* 0x0000006000017945 */ /* 0x000fe80003800000 */
[----:B------:R0:W-:Y:S01]  /*8dc0*/  @!P3 STG.E.U8 desc[UR36][R8.64+0x21], R43 ;  /* 0x0000212b0800b986 */ /* 0x0001e2000c101124 */
[----:B------:R-:W-:Y:S05]  /*8dd0*/  @P5 BRA `(.L_x_331) ;  /* 0x00000000000c5947 */ /* 0x000fea0003800000 */
[----:B------:R-:W0:Y:S02]  /*8de0*/  LDG.E.U8 R16, desc[UR36][R4.64+0x28] ;  /* 0x0000282404107981 */ /* 0x000e24000c1e1100 */
[----:B0-----:R-:W-:-:S05]  /*8df0*/  PRMT R3, R16, 0x8880, RZ ;  /* 0x0000888010037816 */ /* 0x001fca00000000ff */
[----:B------:R-:W-:-:S07]  /*8e00*/  IMAD R2, R3, R18, RZ ;  /* 0x0000001203027224 */ /* 0x000fce00078e02ff */
.L_x_331:
[----:B------:R-:W-:Y:S05]  /*8e10*/  BSYNC B1 ;  /* 0x0000000000017941 */ /* 0x000fea0003800000 */
.L_x_330:
[----:B0-----:R-:W-:Y:S01]  /*8e20*/  @!P5 IMAD R3, R44, R17, R2 ;  /* 0x000000112c03d224 */ /* 0x001fe200078e0202 */
[----:B------:R-:W-:Y:S04]  /*8e30*/  BSSY B1, `(.L_x_332) ;  /* 0x0000006000017945 */ /* 0x000fe80003800000 */
[----:B------:R0:W-:Y:S01]  /*8e40*/  @!P5 STG.E.U8 desc[UR36][R6.64+0x28], R3 ;  /* 0x000028030600d986 */ /* 0x0001e2000c101124 */
[----:B------:R-:W-:Y:S05]  /*8e50*/  @P0 BRA `(.L_x_333) ;  /* 0x00000000000c0947 */ /* 0x000fea0003800000 */
[----:B------:R-:W0:Y:S02]  /*8e60*/  LDG.E.U8 R16, desc[UR36][R4.64+0x29] ;  /* 0x0000292404107981 */ /* 0x000e24000c1e1100 */
[----:B0-----:R-:W-:-:S05]  /*8e70*/  PRMT R3, R16, 0x8880, RZ ;  /* 0x0000888010037816 */ /* 0x001fca00000000ff */
[----:B------:R-:W-:-:S07]  /*8e80*/  IMAD R2, R3, R18, RZ ;  /* 0x0000001203027224 */ /* 0x000fce00078e02ff */
.L_x_333:
[----:B------:R-:W-:Y:S05]  /*8e90*/  BSYNC B1 ;  /* 0x0000000000017941 */ /* 0x000fea0003800000 */
.L_x_332:
        /* <DEDUP_REMOVED lines=11> */
.L_x_335:
[----:B------:R-:W-:Y:S05]  /*8f50*/  BSYNC B1 ;  /* 0x0000000000017941 */ /* 0x000fea0003800000 */
.L_x_334:
[----:B0-----:R-:W-:Y:S01]  /*8f60*/  @!P4 IMAD R3, R46, R17, R2 ;  /* 0x000000112e03c224 */ /* 0x001fe200078e0202 */
[----:B------:R-:W-:Y:S04]  /*8f70*/  BSSY B1, `(.L_x_336) ;  /* 0x0000006000017945 */ /* 0x000fe80003800000 */
[----:B------:R0:W-:Y:S01]  /*8f80*/  @!P4 STG.E.U8 desc[UR36][R8.64+0x28], R3 ;  /* 0x000028030800c986 */ /* 0x0001e2000c101124 */
[----:B------:R-:W-:Y:S05]  /*8f90*/  @P3 BRA `(.L_x_337) ;  /* 0x00000000000c3947 */ /* 0x000fea0003800000 */
[----:B------:R-:W0:Y:S02]  /*8fa0*/  LDG.E.U8 R16, desc[UR36][R22.64+0x29] ;  /* 0x0000292416107981 */ /* 0x000e24000c1e1100 */
[----:B0-----:R-:W-:-:S05]  /*8fb0*/  PRMT R3, R16, 0x8880, RZ ;  /* 0x0000888010037816 */ /* 0x001fca00000000ff */
[----:B------:R-:W-:-:S07]  /*8fc0*/  IMAD R2, R3, R18, RZ ;  /* 0x0000001203027224 */ /* 0x000fce00078e02ff */
.L_x_337:
[----:B------:R-:W-:Y:S05]  /*8fd0*/  BSYNC B1 ;  /* 0x0000000000017941 */ /* 0x000fea0003800000 */
.L_x_336:
[----:B------:R-:W-:Y:S01]  /*8fe0*/  @!P3 IMAD R47, R47, R17, R2 ;  /* 0x000000112f2fb224 */ /* 0x000fe200078e0202 */
[----:B------:R-:W-:Y:S04]  /*8ff0*/  BSSY B1, `(.L_x_338) ;  /* 0x0000006000017945 */ /* 0x000fe80003800000 */
[----:B------:R0:W-:Y:S01]  /*9000*/  @!P3 STG.E.U8 desc[UR36][R8.64+0x29], R47 ;  /* 0x0000292f0800b986 */ /* 0x0001e2000c101124 */
[----:B------:R-:W-:Y:S05]  /*9010*/  @P5 BRA `(.L_x_339) ;  /* 0x00000000000c5947 */ /* 0x000fea0003800000 */
[----:B------:R-:W0:Y:S02]  /*9020*/  LDG.E.U8 R16, desc[UR36][R4.64+0x30] ;  /* 0x0000302404107981 */ /* 0x000e24000c1e1100 */
[----:B0-----:R-:W-:-:S05]  /*9030*/  PRMT R3, R16, 0x8880, RZ ;  /* 0x0000888010037816 */ /* 0x001fca00000000ff */
[----:B------:R-:W-:-:S07]  /*9040*/  IMAD R2, R3, R18, RZ ;  /* 0x0000001203027224 */ /* 0x000fce00078e02ff */
.L_x_339:
[----:B------:R-:W-:Y:S05]  /*9050*/  BSYNC B1 ;  /* 0x0000000000017941 */ /* 0x000fea0003800000 */
.L_x_338:
[----:B0-----:R-:W-:Y:S01]  /*9060*/  @!P5 IMAD R3, R48, R17, R2 ;  /* 0x000000113003d224 */ /* 0x001fe200078e0202 */
[----:B------:R-:W-:Y:S04]  /*9070*/  BSSY B1, `(.L_x_340) ;  /* 0x0000006000017945 */ /* 0x000fe80003800000 */
[----:B------:R0:W-:Y:S01]  /*9080*/  @!P5 STG.E.U8 desc[UR36][R6.64+0x30], R3 ;  /* 0x000030030600d986 */ /* 0x0001e2000c101124 */
[----:B------:R-:W-:Y:S05]  /*9090*/  @P0 BRA `(.L_x_341) ;  /* 0x00000000000c0947 */ /* 0x000fea0003800000 */
[----:B------:R-:W0:Y:S02]  /*90a0*/  LDG.E.U8 R16, desc[UR36][R4.64+0x31] ;  /* 0x0000312404107981 */ /* 0x000e24000c1e1100 */
[----:B0-----:R-:W-:-:S05]  /*90b0*/  PRMT R3, R16, 0x8880, RZ ;  /* 0x0000888010037816 */ /* 0x001fca00000000ff */
[----:B------:R-:W-:-:S07]  /*90c0*/  IMAD R2, R3, R18, RZ ;  /* 0x0000001203027224 */ /* 0x000fce00078e02ff */
.L_x_341:
[----:B------:R-:W-:Y:S05]  /*90d0*/  BSYNC B1 ;  /* 0x0000000000017941 */ /* 0x000fea0003800000 */
.L_x_340:
        /* <DEDUP_REMOVED lines=11> */
.L_x_343:
[----:B------:R-:W-:Y:S05]  /*9190*/  BSYNC B1 ;  /* 0x0000000000017941 */ /* 0x000fea0003800000 */
.L_x_342:
[----:B0-----:R-:W-:Y:S01]  /*91a0*/  @!P4 IMAD R3, R50, R17, R2 ;  /* 0x000000113203c224 */ /* 0x001fe200078e0202 */
[----:B------:R-:W-:Y:S04]  /*91b0*/  BSSY B1, `(.L_x_344) ;  /* 0x0000006000017945 */ /* 0x000fe80003800000 */
[----:B------:R0:W-:Y:S01]  /*91c0*/  @!P4 STG.E.U8 desc[UR36][R8.64+0x30], R3 ;  /* 0x000030030800c986 */ /* 0x0001e2000c101124 */
[----:B------:R-:W-:Y:S05]  /*91d0*/  @P3 BRA `(.L_x_345) ;  /* 0x00000000000c3947 */ /* 0x000fea0003800000 */
[----:B------:R-:W0:Y:S02]  /*91e0*/  LDG.E.U8 R16, desc[UR36][R22.64+0x31] ;  /* 0x0000312416107981 */ /* 0x000e24000c1e1100 */
[----:B0-----:R-:W-:-:S05]  /*91f0*/  PRMT R3, R16, 0x8880, RZ ;  /* 0x0000888010037816 */ /* 0x001fca00000000ff */
[----:B------:R-:W-:-:S07]  /*9200*/  IMAD R2, R3, R18, RZ ;  /* 0x0000001203027224 */ /* 0x000fce00078e02ff */
.L_x_345:
[----:B------:R-:W-:Y:S05]  /*9210*/  BSYNC B1 ;  /* 0x0000000000017941 */ /* 0x000fea0003800000 */
.L_x_344:
[----:B------:R-:W-:Y:S01]  /*9220*/  @!P3 IMAD R51, R51, R17, R2 ;  /* 0x000000113333b224 */ /* 0x000fe200078e0202 */
[----:B------:R-:W-:Y:S04]  /*9230*/  BSSY B1, `(.L_x_346) ;  /* 0x0000006000017945 */ /* 0x000fe80003800000 */
[----:B------:R0:W-:Y:S01]  /*9240*/  @!P3 STG.E.U8 desc[UR36][R8.64+0x31], R51 ;  /* 0x000031330800b986 */ /* 0x0001e2000c101124 */
[----:B------:R-:W-:Y:S05]  /*9250*/  @P5 BRA `(.L_x_347) ;  /* 0x00000000000c5947 */ /* 0x000fea0003800000 */
[----:B------:R-:W0:Y:S02]  /*9260*/  LDG.E.U8 R16, desc[UR36][R4.64+0x38] ;  /* 0x0000382404107981 */ /* 0x000e24000c1e1100 */
[----:B0-----:R-:W-:-:S05]  /*9270*/  PRMT R3, R16, 0x8880, RZ ;  /* 0x0000888010037816 */ /* 0x001fca00000000ff */
[----:B------:R-:W-:-:S07]  /*9280*/  IMAD R2, R3, R18, RZ ;  /* 0x0000001203027224 */ /* 0x000fce00078e02ff */
.L_x_347:
[----:B------:R-:W-:Y:S05]  /*9290*/  BSYNC B1 ;  /* 0x0000000000017941 */ /* 0x000fea0003800000 */
.L_x_346:
[----:B0-----:R-:W-:Y:S01]  /*92a0*/  @!P5 IMAD R3, R52, R17, R2 ;  /* 0x000000113403d224 */ /* 0x001fe200078e0202 */
[----:B------:R-:W-:Y:S04]  /*92b0*/  BSSY B1, `(.L_x_348) ;  /* 0x0000006000017945 */ /* 0x000fe80003800000 */
[----:B------:R0:W-:Y:S01]  /*92c0*/  @!P5 STG.E.U8 desc[UR36][R6.64+0x38], R3 ;  /* 0x000038030600d986 */ /* 0x0001e2000c101124 */
[----:B------:R-:W-:Y:S05]  /*92d0*/  @P0 BRA `(.L_x_349) ;  /* 0x00000000000c0947 */ /* 0x000fea0003800000 */
[----:B------:R-:W0:Y:S02]  /*92e0*/  LDG.E.U8 R16, desc[UR36][R4.64+0x39] ;  /* 0x0000392404107981 */ /* 0x000e24000c1e1100 */
[----:B0-----:R-:W-:-:S05]  /*92f0*/  PRMT R3, R16, 0x8880, RZ ;  /* 0x0000888010037816 */ /* 0x001fca00000000ff */
[----:B------:R-:W-:-:S07]  /*9300*/  IMAD R2, R3, R18, RZ ;  /* 0x0000001203027224 */ /* 0x000fce00078e02ff */
.L_x_349:
[----:B------:R-:W-:Y:S05]  /*9310*/  BSYNC B1 ;  /* 0x0000000000017941 */ /* 0x000fea0003800000 */
.L_x_348:
        /* <DEDUP_REMOVED lines=11> */
.L_x_351:
[----:B------:R-:W-:Y:S05]  /*93d0*/  BSYNC B1 ;  /* 0x0000000000017941 */ /* 0x000fea0003800000 */
.L_x_350:
[----:B0-----:R-:W-:Y:S01]  /*93e0*/  @!P4 IMAD R3, R54, R17, R2 ;  /* 0x000000113603c224 */ /* 0x001fe200078e0202 */
[----:B------:R-:W-:Y:S04]  /*93f0*/  BSSY B1, `(.L_x_352) ;  /* 0x0000006000017945 */ /* 0x000fe80003800000 */
[----:B------:R0:W-:Y:S01]  /*9400*/  @!P4 STG.E.U8 desc[UR36][R8.64+0x38], R3 ;  /* 0x000038030800c986 */ /* 0x0001e2000c101124 */
[----:B------:R-:W-:Y:S05]  /*9410*/  @P3 BRA `(.L_x_353) ;  /* 0x00000000000c3947 */ /* 0x000fea0003800000 */
[----:B------:R-:W0:Y:S02]  /*9420*/  LDG.E.U8 R16, desc[UR36][R22.64+0x39] ;  /* 0x0000392416107981 */ /* 0x000e24000c1e1100 */
[----:B0-----:R-:W-:-:S05]  /*9430*/  PRMT R3, R16, 0x8880, RZ ;  /* 0x0000888010037816 */ /* 0x001fca00000000ff */
[----:B------:R-:W-:-:S07]  /*9440*/  IMAD R2, R3, R18, RZ ;  /* 0x0000001203027224 */ /* 0x000fce00078e02ff */
.L_x_353:
[----:B------:R-:W-:Y:S05]  /*9450*/  BSYNC B1 ;  /* 0x0000000000017941 */ /* 0x000fea0003800000 */
.L_x_352:
[----:B------:R-:W-:Y:S01]  /*9460*/  @!P3 IMAD R55, R55, R17, R2 ;  /* 0x000000113737b224 */ /* 0x000fe200078e0202 */
[----:B------:R-:W-:Y:S04]  /*9470*/  BSSY B1, `(.L_x_354) ;  /* 0x0000006000017945 */ /* 0x000fe80003800000 */
[----:B------:R0:W-:Y:S01]  /*9480*/  @!P3 STG.E.U8 desc[UR36][R8.64+0x39], R55 ;  /* 0x000039370800b986 */ /* 0x0001e2000c101124 */
[----:B------:R-:W-:Y:S05]  /*9490*/  @P5 BRA `(.L_x_355) ;  /* 0x00000000000c5947 */ /* 0x000fea0003800000 */
[----:B------:R-:W0:Y:S02]  /*94a0*/  LDG.E.U8 R16, desc[UR36][R4.64+0x40] ;  /* 0x0000402404107981 */ /* 0x000e24000c1e1100 */
[----:B0-----:R-:W-:-:S05]  /*94b0*/  PRMT R3, R16, 0x8880, RZ ;  /* 0x0000888010037816 */ /* 0x001fca00000000ff */
[----:B------:R-:W-:-:S07]  /*94c0*/  IMAD R2, R3, R18, RZ ;  /* 0x0000001203027224 */ /* 0x000fce00078e02ff */
.L_x_355:
[----:B------:R-:W-:Y:S05]  /*94d0*/  BSYNC B1 ;  /* 0x0000000000017941 */ /* 0x000fea0003800000 */
.L_x_354:
[----:B0-----:R-:W-:Y:S01]  /*94e0*/  @!P5 IMAD R3, R56, R17, R2 ;  /* 0x000000113803d224 */ /* 0x001fe200078e0202 */
[----:B------:R-:W-:Y:S04]  /*94f0*/  BSSY B1, `(.L_x_356) ;  /* 0x0000006000017945 */ /* 0x000fe80003800000 */
[----:B------:R0:W-:Y:S01]  /*9500*/  @!P5 STG.E.U8 desc[UR36][R6.64+0x40], R3 ;  /* 0x000040030600d986 */ /* 0x0001e2000c101124 */
[----:B------:R-:W-:Y:S05]  /*9510*/  @P0 BRA `(.L_x_357) ;  /* 0x00000000000c0947 */ /* 0x000fea0003800000 */
[----:B------:R-:W0:Y:S02]  /*9520*/  LDG.E.U8 R16, desc[UR36][R4.64+0x41] ;  /* 0x0000412404107981 */ /* 0x000e24000c1e1100 */
[----:B0-----:R-:W-:-:S05]  /*9530*/  PRMT R3, R16, 0x8880, RZ ;  /* 0x0000888010037816 */ /* 0x001fca00000000ff */
[----:B------:R-:W-:-:S07]  /*9540*/  IMAD R2, R3, R18, RZ ;  /* 0x0000001203027224 */ /* 0x000fce00078e02ff */
.L_x_357:
[----:B------:R-:W-:Y:S05]  /*9550*/  BSYNC B1 ;  /* 0x0000000000017941 */ /* 0x000fea0003800000 */
.L_x_356:
        /* <DEDUP_REMOVED lines=11> */
.L_x_359:
[----:B------:R-:W-:Y:S05]  /*9610*/  BSYNC B1 ;  /* 0x0000000000017941 */ /* 0x000fea0003800000 */
.L_x_358:
[----:B0-----:R-:W-:Y:S01]  /*9620*/  @!P4 IMAD R3, R58, R17, R2 ;  /* 0x000000113a03c224 */ /* 0x001fe200078e0202 */
[----:B------:R-:W-:Y:S04]  /*9630*/  BSSY B1, `(.L_x_360) ;  /* 0x0000006000017945 */ /* 0x000fe80003800000 */
[----:B------:R0:W-:Y:S01]  /*9640*/  @!P4 STG.E.U8 desc[UR36][R8.64+0x40], R3 ;  /* 0x000040030800c986 */ /* 0x0001e2000c101124 */
[----:B------:R-:W-:Y:S05]  /*9650*/  @P3 BRA `(.L_x_361) ;  /* 0x00000000000c3947 */ /* 0x000fea0003800000 */
[----:B------:R-:W0:Y:S02]  /*9660*/  LDG.E.U8 R16, desc[UR36][R22.64+0x41] ;  /* 0x0000412416107981 */ /* 0x000e24000c1e1100 */
[----:B0-----:R-:W-:-:S05]  /*9670*/  PRMT R3, R16, 0x8880, RZ ;  /* 0x0000888010037816 */ /* 0x001fca00000000ff */
[----:B------:R-:W-:-:S07]  /*9680*/  IMAD R2, R3, R18, RZ ;  /* 0x0000001203027224 */ /* 0x000fce00078e02ff */
.L_x_361:
[----:B------:R-:W-:Y:S05]  /*9690*/  BSYNC B1 ;  /* 0x0000000000017941 */ /* 0x000fea0003800000 */
.L_x_360:
[----:B------:R-:W-:Y:S01]  /*96a0*/  @!P3 IMAD R59, R59, R17, R2 ;  /* 0x000000113b3bb224 */ /* 0x000fe200078e0202 */
[----:B------:R-:W-:Y:S04]  /*96b0*/  BSSY B1, `(.L_x_362) ;  /* 0x0000006000017945 */ /* 0x000fe80003800000 */
[----:B------:R0:W-:Y:S01]  /*96c0*/  @!P3 STG.E.U8 desc[UR36][R8.64+0x41], R59 ;  /* 0x0000413b0800b986 */ /* 0x0001e2000c101124 */
[----:B------:R-:W-:Y:S05]  /*96d0*/  @P5 BRA `(.L_x_363) ;  /* 0x00000000000c5947 */ /* 0x000fea0003800000 */
[----:B------:R-:W0:Y:S02]  /*96e0*/  LDG.E.U8 R16, desc[UR36][R4.64+0x48] ;  /* 0x0000482404107981 */ /* 0x000e24000c1e1100 */
[----:B0-----:R-:W-:-:S05]  /*96f0*/  PRMT R3, R16, 0x8880, RZ ;  /* 0x0000888010037816 */ /* 0x001fca00000000ff */
[----:B------:R-:W-:-:S07]  /*9700*/  IMAD R2, R3, R18, RZ ;  /* 0x0000001203027224 */ /* 0x000fce00078e02ff */
.L_x_363:
[----:B------:R-:W-:Y:S05]  /*9710*/  BSYNC B1 ;  /* 0x0000000000017941 */ /* 0x000fea0003800000 */
.L_x_362:
[----:B0-----:R-:W-:Y:S01]  /*9720*/  @!P5 IMAD R3, R60, R17, R2 ;  /* 0x000000113c03d224 */ /* 0x001fe200078e0202 */
[----:B------:R-:W-:Y:S04]  /*9730*/  BSSY B1, `(.L_x_364) ;  /* 0x0000006000017945 */ /* 0x000fe80003800000 */
[----:B------:R0:W-:Y:S01]  /*9740*/  @!P5 STG.E.U8 desc[UR36][R6.64+0x48], R3 ;  /* 0x000048030600d986 */ /* 0x0001e2000c101124 */
[----:B------:R-:W-:Y:S05]  /*9750*/  @P0 BRA `(.L_x_365) ;  /* 0x00000000000c0947 */ /* 0x000fea0003800000 */
[----:B------:R-:W0:Y:S02]  /*9760*/  LDG.E.U8 R16, desc[UR36][R4.64+0x49] ;  /* 0x0000492404107981 */ /* 0x000e24000c1e1100 */
[----:B0-----:R-:W-:-:S05]  /*9770*/  PRMT R3, R16, 0x8880, RZ ;  /* 0x0000888010037816 */ /* 0x001fca00000000ff */
[----:B------:R-:W-:-:S07]  /*9780*/  IMAD R2, R3, R18, RZ ;  /* 0x0000001203027224 */ /* 0x000fce00078e02ff */
.L_x_365:
[----:B------:R-:W-:Y:S05]  /*9790*/  BSYNC B1 ;  /* 0x0000000000017941 */ /* 0x000fea0003800000 */
.L_x_364:
        /* <DEDUP_REMOVED lines=11> */
.L_x_367:
[----:B------:R-:W-:Y:S05]  /*9850*/  BSYNC B1 ;  /* 0x0000000000017941 */ /* 0x000fea0003800000 */
.L_x_366:
[----:B0-----:R-:W-:Y:S01]  /*9860*/  @!P4 IMAD R3, R62, R17, R2 ;  /* 0x000000113e03c224 */ /* 0x001fe200078e0202 */
[----:B------:R-:W-:Y:S04]  /*9870*/  BSSY B1, `(.L_x_368) ;  /* 0x0000006000017945 */ /* 0x000fe80003800000 */
[----:B------:R0:W-:Y:S01]  /*9880*/  @!P4 STG.E.U8 desc[UR36][R8.64+0x48], R3 ;  /* 0x000048030800c986 */ /* 0x0001e2000c101124 */
[----:B------:R-:W-:Y:S05]  /*9890*/  @P3 BRA `(.L_x_369) ;  /* 0x00000000000c3947 */ /* 0x000fea0003800000 */
[----:B------:R-:W0:Y:S02]  /*98a0*/  LDG.E.U8 R16, desc[UR36][R22.64+0x49] ;  /* 0x0000492416107981 */ /* 0x000e24000c1e1100 */
[----:B0-----:R-:W-:-:S05]  /*98b0*/  PRMT R3, R16, 0x8880, RZ ;  /* 0x0000888010037816 */ /* 0x001fca00000000ff */
[----:B------:R-:W-:-:S07]  /*98c0*/  IMAD R2, R3, R18, RZ ;  /* 0x0000001203027224 */ /* 0x000fce00078e02ff */
.L_x_369:
[----:B------:R-:W-:Y:S05]  /*98d0*/  BSYNC B1 ;  /* 0x0000000000017941 */ /* 0x000fea0003800000 */
.L_x_368:
[----:B------:R-:W-:Y:S01]  /*98e0*/  @!P3 IMAD R63, R63, R17, R2 ;  /* 0x000000113f3fb224 */ /* 0x000fe200078e0202 */
[----:B------:R-:W-:Y:S04]  /*98f0*/  BSSY B1, `(.L_x_370) ;  /* 0x0000006000017945 */ /* 0x000fe80003800000 */
[----:B------:R0:W-:Y:S01]  /*9900*/  @!P3 STG.E.U8 desc[UR36][R8.64+0x49], R63 ;  /* 0x0000493f0800b986 */ /* 0x0001e2000c101124 */
[----:B------:R-:W-:Y:S05]  /*9910*/  @P5 BRA `(.L_x_371) ;  /* 0x00000000000c5947 */ /* 0x000fea0003800000 */
[----:B------:R-:W0:Y:S02]  /*9920*/  LDG.E.U8 R16, desc[UR36][R4.64+0x50] ;  /* 0x0000502404107981 */ /* 0x000e24000c1e1100 */
[----:B0-----:R-:W-:-:S05]  /*9930*/  PRMT R3, R16, 0x8880, RZ ;  /* 0x0000888010037816 */ /* 0x001fca00000000ff */
[----:B------:R-:W-:-:S07]  /*9940*/  IMAD R2, R3, R18, RZ ;  /* 0x0000001203027224 */ /* 0x000fce00078e02ff */
.L_x_371:
[----:B------:R-:W-:Y:S05]  /*9950*/  BSYNC B1 ;  /* 0x0000000000017941 */ /* 0x000fea0003800000 */
.L_x_370:
[----:B0-----:R-:W-:Y:S01]  /*9960*/  @!P5 IMAD R3, R64, R17, R2 ;  /* 0x000000114003d224 */ /* 0x001fe200078e0202 */
[----:B------:R-:W-:Y:S04]  /*9970*/  BSSY B1, `(.L_x_372) ;  /* 0x0000006000017945 */ /* 0x000fe80003800000 */
[----:B------:R0:W-:Y:S01]  /*9980*/  @!P5 STG.E.U8 desc[UR36][R6.64+0x50], R3 ;  /* 0x000050030600d986 */ /* 0x0001e2000c101124 */
[----:B------:R-:W-:Y:S05]  /*9990*/  @P0 BRA `(.L_x_373) ;  /* 0x00000000000c0947 */ /* 0x000fea0003800000 */
[----:B------:R-:W0:Y:S02]  /*99a0*/  LDG.E.U8 R16, desc[UR36][R4.64+0x51] ;  /* 0x0000512404107981 */ /* 0x000e24000c1e1100 */
[----:B0-----:R-:W-:-:S05]  /*99b0*/  PRMT R3, R16, 0x8880, RZ ;  /* 0x0000888010037816 */ /* 0x001fca00000000ff */
[----:B------:R-:W-:-:S07]  /*99c0*/  IMAD R2, R3, R18, RZ ;  /* 0x0000001203027224 */ /* 0x000fce00078e02ff */
.L_x_373:
[----:B------:R-:W-:Y:S05]  /*99d0*/  BSYNC B1 ;  /* 0x0000000000017941 */ /* 0x000fea0003800000 */
.L_x_372:
        /* <DEDUP_REMOVED lines=11> */
.L_x_375:
[----:B------:R-:W-:Y:S05]  /*9a90*/  BSYNC B1 ;  /* 0x0000000000017941 */ /* 0x000fea0003800000 */
.L_x_374:
[----:B0-----:R-:W-:Y:S01]  /*9aa0*/  @!P4 IMAD R3, R66, R17, R2 ;  /* 0x000000114203c224 */ /* 0x001fe200078e0202 */
[----:B------:R-:W-:Y:S04]  /*9ab0*/  BSSY B1, `(.L_x_376) ;  /* 0x0000006000017945 */ /* 0x000fe80003800000 */
[----:B------:R0:W-:Y:S01]  /*9ac0*/  @!P4 STG.E.U8 desc[UR36][R8.64+0x50], R3 ;  /* 0x000050030800c986 */ /* 0x0001e2000c101124 */
[----:B------:R-:W-:Y:S05]  /*9ad0*/  @P3 BRA `(.L_x_377) ;  /* 0x00000000000c3947 */ /* 0x000fea0003800000 */
[----:B------:R-:W0:Y:S02]  /*9ae0*/  LDG.E.U8 R16, desc[UR36][R22.64+0x51] ;  /* 0x0000512416107981 */ /* 0x000e24000c1e1100 */
[----:B0-----:R-:W-:-:S05]  /*9af0*/  PRMT R3, R16, 0x8880, RZ ;  /* 0x0000888010037816 */ /* 0x001fca00000000ff */
[----:B------:R-:W-:-:S07]  /*9b00*/  IMAD R2, R3, R18, RZ ;  /* 0x0000001203027224 */ /* 0x000fce00078e02ff */
.L_x_377:
[----:B------:R-:W-:Y:S05]  /*9b10*/  BSYNC B1 ;  /* 0x0000000000017941 */ /* 0x000fea0003800000 */
.L_x_376:
[----:B------:R-:W-:Y:S01]  /*9b20*/  @!P3 IMAD R67, R67, R17, R2 ;  /* 0x000000114343b224 */ /* 0x000fe200078e0202 */
[----:B------:R-:W-:Y:S04]  /*9b30*/  BSSY B1, `(.L_x_378) ;  /* 0x0000006000017945 */ /* 0x000fe80003800000 */
[----:B------:R0:W-:Y:S01]  /*9b40*/  @!P3 STG.E.U8 desc[UR36][R8.64+0x51], R67 ;  /* 0x000051430800b986 */ /* 0x0001e2000c101124 */
[----:B------:R-:W-:Y:S05]  /*9b50*/  @P5 BRA `(.L_x_379) ;  /* 0x00000000000c5947 */ /* 0x000fea0003800000 */
[----:B------:R-:W0:Y:S02]  /*9b60*/  LDG.E.U8 R16, desc[UR36][R4.64+0x58] ;  /* 0x0000582404107981 */ /* 0x000e24000c1e1100 */
[----:B0-----:R-:W-:-:S05]  /*9b70*/  PRMT R3, R16, 0x8880, RZ ;  /* 0x0000888010037816 */ /* 0x001fca00000000ff */
[----:B------:R-:W-:-:S07]  /*9b80*/  IMAD R2, R3, R18, RZ ;  /* 0x0000001203027224 */ /* 0x000fce00078e02ff */
.L_x_379:
[----:B------:R-:W-:Y:S05]  /*9b90*/  BSYNC B1 ;  /* 0x0000000000017941 */ /* 0x000fea0003800000 */
.L_x_378:
[----:B0-----:R-:W-:Y:S01]  /*9ba0*/  @!P5 IMAD R3, R68, R17, R2 ;  /* 0x000000114403d224 */ /* 0x001fe200078e0202 */
[----:B------:R-:W-:Y:S04]  /*9bb0*/  BSSY B1, `(.L_x_380) ;  /* 0x0000006000017945 */ /* 0x000fe80003800000 */
[----:B------:R0:W-:Y:S01]  /*9bc0*/  @!P5 STG.E.U8 desc[UR36][R6.64+0x58], R3 ;  /* 0x000058030600d986 */ /* 0x0001e2000c101124 */
[----:B------:R-:W-:Y:S05]  /*9bd0*/  @P0 BRA `(.L_x_381) ;  /* 0x00000000000c0947 */ /* 0x000fea0003800000 */
[----:B------:R-:W0:Y:S02]  /*9be0*/  LDG.E.U8 R16, desc[UR36][R4.64+0x59] ;  /* 0x0000592404107981 */ /* 0x000e24000c1e1100 */
[----:B0-----:R-:W-:-:S05]  /*9bf0*/  PRMT R3, R16, 0x8880, RZ ;  /* 0x0000888010037816 */ /* 0x001fca00000000ff */
[----:B------:R-:W-:-:S07]  /*9c00*/  IMAD R2, R3, R18, RZ ;  /* 0x0000001203027224 */ /* 0x000fce00078e02ff */
.L_x_381:
[----:B------:R-:W-:Y:S05]  /*9c10*/  BSYNC B1 ;  /* 0x0000000000017941 */ /* 0x000fea0003800000 */
.L_x_380:
        /* <DEDUP_REMOVED lines=11> */
.L_x_383:
[----:B------:R-:W-:Y:S05]  /*9cd0*/  BSYNC B1 ;  /* 0x0000000000017941 */ /* 0x000fea0003800000 */
.L_x_382:
[----:B0-----:R-:W-:Y:S01]  /*9ce0*/  @!P4 IMAD R3, R70, R17, R2 ;  /* 0x000000114603c224 */ /* 0x001fe200078e0202 */
[----:B------:R-:W-:Y:S04]  /*9cf0*/  BSSY B1, `(.L_x_384) ;  /* 0x0000006000017945 */ /* 0x000fe80003800000 */
[----:B------:R0:W-:Y:S01]  /*9d00*/  @!P4 STG.E.U8 desc[UR36][R8.64+0x58], R3 ;  /* 0x000058030800c986 */ /* 0x0001e2000c101124 */
[----:B------:R-:W-:Y:S05]  /*9d10*/  @P3 BRA `(.L_x_385) ;  /* 0x00000000000c3947 */ /* 0x000fea0003800000 */
[----:B------:R-:W0:Y:S02]  /*9d20*/  LDG.E.U8 R16, desc[UR36][R22.64+0x59] ;  /* 0x0000592416107981 */ /* 0x000e24000c1e1100 */
[----:B0-----:R-:W-:-:S05]  /*9d30*/  PRMT R3, R16, 0x8880, RZ ;  /* 0x0000888010037816 */ /* 0x001fca00000000ff */
[----:B------:R-:W-:-:S07]  /*9d40*/  IMAD R2, R3, R18, RZ ;  /* 0x0000001203027224 */ /* 0x000fce00078e02ff */
.L_x_385:
[----:B------:R-:W-:Y:S05]  /*9d50*/  BSYNC B1 ;  /* 0x0000000000017941 */ /* 0x000fea0003800000 */
.L_x_384:
[----:B------:R-:W-:Y:S01]  /*9d60*/  @!P3 IMAD R71, R71, R17, R2 ;  /* 0x000000114747b224 */ /* 0x000fe200078e0202 */
[----:B------:R-:W-:Y:S04]  /*9d70*/  BSSY B1, `(.L_x_386) ;  /* 0x0000006000017945 */ /* 0x000fe80003800000 */
[----:B------:R0:W-:Y:S01]  /*9d80*/  @!P3 STG.E.U8 desc[UR36][R8.64+0x59], R71 ;  /* 0x000059470800b986 */ /* 0x0001e2000c101124 */
[----:B------:R-:W-:Y:S05]  /*9d90*/  @P5 BRA `(.L_x_387) ;  /* 0x00000000000c5947 */ /* 0x000fea0003800000 */
[----:B------:R-:W0:Y:S02]  /*9da0*/  LDG.E.U8 R16, desc[UR36][R4.64+0x60] ;  /* 0x0000602404107981 */ /* 0x000e24000c1e1100 */
[----:B0-----:R-:W-:-:S05]  /*9db0*/  PRMT R3, R16, 0x8880, RZ ;  /* 0x0000888010037816 */ /* 0x001fca00000000ff */
[----:B------:R-:W-:-:S07]  /*9dc0*/  IMAD R2, R3, R18, RZ ;  /* 0x0000001203027224 */ /* 0x000fce00078e02ff */
.L_x_387:
[----:B------:R-:W-:Y:S05]  /*9dd0*/  BSYNC B1 ;  /* 0x0000000000017941 */ /* 0x000fea0003800000 */
.L_x_386:
[----:B0-----:R-:W-:Y:S01]  /*9de0*/  @!P5 IMAD R3, R72, R17, R2 ;  /* 0x000000114803d224 */ /* 0x001fe200078e0202 */
[----:B------:R-:W-:Y:S04]  /*9df0*/  BSSY B1, `(.L_x_388) ;  /* 0x0000006000017945 */ /* 0x000fe80003800000 */
[----:B------:R0:W-:Y:S01]  /*9e00*/  @!P5 STG.E.U8 desc[UR36][R6.64+0x60], R3 ;  /* 0x000060030600d986 */ /* 0x0001e2000c101124 */
[----:B------:R-:W-:Y:S05]  /*9e10*/  @P0 BRA `(.L_x_389) ;  /* 0x00000000000c0947 */ /* 0x000fea0003800000 */
[----:B------:R-:W0:Y:S02]  /*9e20*/  LDG.E.U8 R16, desc[UR36][R4.64+0x61] ;  /* 0x0000612404107981 */ /* 0x000e24000c1e1100 */
[----:B0-----:R-:W-:-:S05]  /*9e30*/  PRMT R3, R16, 0x8880, RZ ;  /* 0x0000888010037816 */ /* 0x001fca00000000ff */
[----:B------:R-:W-:-:S07]  /*9e40*/  IMAD R2, R3, R18, RZ ;  /* 0x0000001203027224 */ /* 0x000fce00078e02ff */
.L_x_389:
[----:B------:R-:W-:Y:S05]  /*9e50*/  BSYNC B1 ;  /* 0x0000000000017941 */ /* 0x000fea0003800000 */
.L_x_388:
        /* <DEDUP_REMOVED lines=11> */
.L_x_391:
[----:B------:R-:W-:Y:S05]  /*9f10*/  BSYNC B1 ;  /* 0x0000000000017941 */ /* 0x000fea0003800000 */
.L_x_390:
[----:B0-----:R-:W-:Y:S01]  /*9f20*/  @!P4 IMAD R3, R74, R17, R2 ;  /* 0x000000114a03c224 */ /* 0x001fe200078e0202 */
[----:B------:R-:W-:Y:S04]  /*9f30*/  BSSY B1, `(.L_x_392) ;  /* 0x0000006000017945 */ /* 0x000fe80003800000 */
[----:B------:R0:W-:Y:S01]  /*9f40*/  @!P4 STG.E.U8 desc[UR36][R8.64+0x60], R3 ;  /* 0x000060030800c986 */ /* 0x0001e2000c101124 */
[----:B------:R-:W-:Y:S05]  /*9f50*/  @P3 BRA `(.L_x_393) ;  /* 0x00000000000c3947 */ /* 0x000fea0003800000 */
[----:B------:R-:W0:Y:S02]  /*9f60*/  LDG.E.U8 R16, desc[UR36][R22.64+0x61] ;  /* 0x0000612416107981 */ /* 0x000e24000c1e1100 */
[----:B0-----:R-:W-:-:S05]  /*9f70*/  PRMT R3, R16, 0x8880, RZ ;  /* 0x0000888010037816 */ /* 0x001fca00000000ff */
[----:B------:R-:W-:-:S07]  /*9f80*/  IMAD R2, R3, R18, RZ ;  /* 0x0000001203027224 */ /* 0x000fce00078e02ff */
.L_x_393:
[----:B------:R-:W-:Y:S05]  /*9f90*/  BSYNC B1 ;  /* 0x0000000000017941 */ /* 0x000fea0003800000 */
.L_x_392:
[----:B------:R-:W-:Y:S01]  /*9fa0*/  @!P3 IMAD R75, R75, R17, R2 ;  /* 0x000000114b4bb224 */ /* 0x000fe200078e0202 */
[----:B------:R-:W-:Y:S04]  /*9fb0*/  BSSY B1, `(.L_x_394) ;  /* 0x0000006000017945 */ /* 0x000fe80003800000 */
[----:B------:R0:W-:Y:S01]  /*9fc0*/  @!P3 STG.E.U8 desc[UR36][R8.64+0x61], R75 ;  /* 0x0000614b0800b986 */ /* 0x0001e2000c101124 */
[----:B------:R-:W-:Y:S05]  /*9fd0*/  @P5 BRA `(.L_x_395) ;  /* 0x00000000000c5947 */ /* 0x000fea0003800000 */
[----:B------:R-:W0:Y:S02]  /*9fe0*/  LDG.E.U8 R16, desc[UR36][R4.64+0x68] ;  /* 0x0000682404107981 */ /* 0x000e24000c1e1100 */
[----:B0-----:R-:W-:-:S05]  /*9ff0*/  PRMT R3, R16, 0x8880, RZ ;  /* 0x0000888010037816 */ /* 0x001fca00000000ff */
[----:B------:R-:W-:-:S07]  /*a000*/  IMAD R2, R3, R18, RZ ;  /* 0x0000001203027224 */ /* 0x000fce00078e02ff */
.L_x_395:
[----:B------:R-:W-:Y:S05]  /*a010*/  BSYNC B1 ;  /* 0x0000000000017941 */ /* 0x000fea0003800000 */
.L_x_394:
[----:B0-----:R-:W-:Y:S01]  /*a020*/  @!P5 IMAD R3, R76, R17, R2 ;  /* 0x000000114c03d224 */ /* 0x001fe200078e0202 */
[----:B------:R-:W-:Y:S04]  /*a030*/  BSSY B1, `(.L_x_396) ;  /* 0x0000006000017945 */ /* 0x000fe80003800000 */
[----:B------:R0:W-:Y:S01]  /*a040*/  @!P5 STG.E.U8 desc[UR36][R6.64+0x68], R3 ;  /* 0x000068030600d986 */ /* 0x0001e2000c101124 */
[----:B------:R-:W-:Y:S05]  /*a050*/  @P0 BRA `(.L_x_397) ;  /* 0x00000000000c0947 */ /* 0x000fea0003800000 */
[----:B------:R-:W0:Y:S02]  /*a060*/  LDG.E.U8 R16, desc[UR36][R4.64+0x69] ;  /* 0x0000692404107981 */ /* 0x000e24000c1e1100 */
[----:B0-----:R-:W-:-:S05]  /*a070*/  PRMT R3, R16, 0x8880, RZ ;  /* 0x0000888010037816 */ /* 0x001fca00000000ff */
[----:B------:R-:W-:-:S07]  /*a080*/  IMAD R2, R3, R18, RZ ;  /* 0x0000001203027224 */ /* 0x000fce00078e02ff */
.L_x_397:
[----:B------:R-:W-:Y:S05]  /*a090*/  BSYNC B1 ;  /* 0x0000000000017941 */ /* 0x000fea0003800000 */
.L_x_396:
        /* <DEDUP_REMOVED lines=11> */
.L_x_399:
[----:B------:R-:W-:Y:S05]  /*a150*/  BSYNC B1 ;  /* 0x0000000000017941 */ /* 0x000fea0003800000 */
.L_x_398:
[----:B0-----:R-:W-:Y:S01]  /*a160*/  @!P4 IMAD R3, R78, R17, R2 ;  /* 0x000000114e03c224 */ /* 0x001fe200078e0202 */
[----:B------:R-:W-:Y:S04]  /*a170*/  BSSY B1, `(.L_x_400) ;  /* 0x0000006000017945 */ /* 0x000fe80003800000 */
[----:B------:R0:W-:Y:S01]  /*a180*/  @!P4 STG.E.U8 desc[UR36][R8.64+0x68], R3 ;  /* 0x000068030800c986 */ /* 0x0001e2000c101124 */
[----:B------:R-:W-:Y:S05]  /*a190*/  @P3 BRA `(.L_x_401) ;  /* 0x00000000000c3947 */ /* 0x000fea0003800000 */
[----:B------:R-:W0:Y:S02]  /*a1a0*/  LDG.E.U8 R16, desc[UR36][R22.64+0x69] ;  /* 0x0000692416107981 */ /* 0x000e24000c1e1100 */
[----:B0-----:R-:W-:-:S05]  /*a1b0*/  PRMT R3, R16, 0x8880, RZ ;  /* 0x0000888010037816 */ /* 0x001fca00000000ff */
[----:B------:R-:W-:-:S07]  /*a1c0*/  IMAD R2, R3, R18, RZ ;  /* 0x0000001203027224 */ /* 0x000fce00078e02ff */
.L_x_401:
[----:B------:R-:W-:Y:S05]  /*a1d0*/  BSYNC B1 ;  /* 0x0000000000017941 */ /* 0x000fea0003800000 */
.L_x_400:
[----:B------:R-:W-:Y:S01]  /*a1e0*/  @!P3 IMAD R79, R79, R17, R2 ;  /* 0x000000114f4fb224 */ /* 0x000fe200078e0202 */
[----:B------:R-:W-:Y:S04]  /*a1f0*/  BSSY B1, `(.L_x_402) ;  /* 0x0000006000017945 */ /* 0x000fe80003800000 */
[----:B------:R0:W-:Y:S01]  /*a200*/  @!P3 STG.E.U8 desc[UR36][R8.64+0x69], R79 ;  /* 0x0000694f0800b986 */ /* 0x0001e2000c101124 */
[----:B------:R-:W-:Y:S05]  /*a210*/  @P5 BRA `(.L_x_403) ;  /* 0x00000000000c5947 */ /* 0x000fea0003800000 */
[----:B------:R-:W0:Y:S02]  /*a220*/  LDG.E.U8 R16, desc[UR36][R4.64+0x70] ;  /* 0x0000702404107981 */ /* 0x000e24000c1e1100 */
[----:B0-----:R-:W-:-:S05]  /*a230*/  PRMT R3, R16, 0x8880, RZ ;  /* 0x0000888010037816 */ /* 0x001fca00000000ff */
[----:B------:R-:W-:-:S07]  /*a240*/  IMAD R2, R3, R18, RZ ;  /* 0x0000001203027224 */ /* 0x000fce00078e02ff */
.L_x_403:
[----:B------:R-:W-:Y:S05]  /*a250*/  BSYNC B1 ;  /* 0x0000000000017941 */ /* 0x000fea0003800000 */
.L_x_402:
[----:B0-----:R-:W-:Y:S01]  /*a260*/  @!P5 IMAD R3, R80, R17, R2 ;  /* 0x000000115003d224 */ /* 0x001fe200078e0202 */
[----:B------:R-:W-:Y:S04]  /*a270*/  BSSY B1, `(.L_x_404) ;  /* 0x0000006000017945 */ /* 0x000fe80003800000 */
[----:B------:R0:W-:Y:S01]  /*a280*/  @!P5 STG.E.U8 desc[UR36][R6.64+0x70], R3 ;  /* 0x000070030600d986 */ /* 0x0001e2000c101124 */
[----:B------:R-:W-:Y:S05]  /*a290*/  @P0 BRA `(.L_x_405) ;  /* 0x00000000000c0947 */ /* 0x000fea0003800000 */
[----:B------:R-:W0:Y:S02]  /*a2a0*/  LDG.E.U8 R16, desc[UR36][R4.64+0x71] ;  /* 0x0000712404107981 */ /* 0x000e24000c1e1100 */
[----:B0-----:R-:W-:-:S05]  /*a2b0*/  PRMT R3, R16, 0x8880, RZ ;  /* 0x0000888010037816 */ /* 0x001fca00000000ff */
[----:B------:R-:W-:-:S07]  /*a2c0*/  IMAD R2, R3, R18, RZ ;  /* 0x0000001203027224 */ /* 0x000fce00078e02ff */
.L_x_405:
[----:B------:R-:W-:Y:S05]  /*a2d0*/  BSYNC B1 ;  /* 0x0000000000017941 */ /* 0x000fea0003800000 */
.L_x_404:
        /* <DEDUP_REMOVED lines=11> */
.L_x_407:
[----:B------:R-:W-:Y:S05]  /*a390*/  BSYNC B1 ;  /* 0x0000000000017941 */ /* 0x000fea0003800000 */
.L_x_406:
[----:B0-----:R-:W-:Y:S01]  /*a3a0*/  @!P4 IMAD R3, R82, R17, R2 ;  /* 0x000000115203c224 */ /* 0x001fe200078e0202 */
[----:B------:R-:W-:Y:S04]  /*a3b0*/  BSSY B1, `(.L_x_408) ;  /* 0x0000006000017945 */ /* 0x000fe80003800000 */
[----:B------:R0:W-:Y:S01]  /*a3c0*/  @!P4 STG.E.U8 desc[UR36][R8.64+0x70], R3 ;  /* 0x000070030800c986 */ /* 0x0001e2000c101124 */
[----:B------:R-:W-:Y:S05]  /*a3d0*/  @P3 BRA `(.L_x_409) ;  /* 0x00000000000c3947 */ /* 0x000fea0003800000 */
[----:B------:R-:W0:Y:S02]  /*a3e0*/  LDG.E.U8 R16, desc[UR36][R22.64+0x71] ;  /* 0x0000712416107981 */ /* 0x000e24000c1e1100 */
[----:B0-----:R-:W-:-:S05]  /*a3f0*/  PRMT R3, R16, 0x8880, RZ ;  /* 0x0000888010037816 */ /* 0x001fca00000000ff */
[----:B------:R-:W-:-:S07]  /*a400*/  IMAD R2, R3, R18, RZ ;  /* 0x0000001203027224 */ /* 0x000fce00078e02ff */
.L_x_409:
[----:B------:R-:W-:Y:S05]  /*a410*/  BSYNC B1 ;  /* 0x0000000000017941 */ /* 0x000fea0003800000 */
.L_x_408:
[----:B------:R-:W-:Y:S01]  /*a420*/  @!P3 IMAD R83, R83, R17, R2 ;  /* 0x000000115353b224 */ /* 0x000fe200078e0202 */
[----:B------:R-:W-:Y:S04]  /*a430*/  BSSY B1, `(.L_x_410) ;  /* 0x0000006000017945 */ /* 0x000fe80003800000 */
[----:B------:R0:W-:Y:S01]  /*a440*/  @!P3 STG.E.U8 desc[UR36][R8.64+0x71], R83 ;  /* 0x000071530800b986 */ /* 0x0001e2000c101124 */
[----:B------:R-:W-:Y:S05]  /*a450*/  @P5 BRA `(.L_x_411) ;  /* 0x00000000000c5947 */ /* 0x000fea0003800000 */
[----:B------:R-:W0:Y:S02]  /*a460*/  LDG.E.U8 R16, desc[UR36][R4.64+0x78] ;  /* 0x0000782404107981 */ /* 0x000e24000c1e1100 */
[----:B0-----:R-:W-:-:S05]  /*a470*/  PRMT R3, R16, 0x8880, RZ ;  /* 0x0000888010037816 */ /* 0x001fca00000000ff */
[----:B------:R-:W-:-:S07]  /*a480*/  IMAD R2, R3, R18, RZ ;  /* 0x0000001203027224 */ /* 0x000fce00078e02ff */
.L_x_411:
[----:B------:R-:W-:Y:S05]  /*a490*/  BSYNC B1 ;  /* 0x0000000000017941 */ /* 0x000fea0003800000 */
.L_x_410:
[----:B0-----:R-:W-:Y:S01]  /*a4a0*/  @!P5 IMAD R3, R84, R17, R2 ;  /* 0x000000115403d224 */ /* 0x001fe200078e0202 */
[----:B------:R-:W-:Y:S04]  /*a4b0*/  BSSY B1, `(.L_x_412) ;  /* 0x0000006000017945 */ /* 0x000fe80003800000 */
[----:B------:R0:W-:Y:S01]  /*a4c0*/  @!P5 STG.E.U8 desc[UR36][R6.64+0x78], R3 ;  /* 0x000078030600d986 */ /* 0x0001e2000c101124 */
[----:B------:R-:W-:Y:S05]  /*a4d0*/  @P0 BRA `(.L_x_413) ;  /* 0x00000000000c0947 */ /* 0x000fea0003800000 */
[----:B------:R-:W0:Y:S02]  /*a4e0*/  LDG.E.U8 R16, desc[UR36][R4.64+0x79] ;  /* 0x0000792404107981 */ /* 0x000e24000c1e1100 */
[----:B0-----:R-:W-:-:S05]  /*a4f0*/  PRMT R3, R16, 0x8880, RZ ;  /* 0x0000888010037816 */ /* 0x001fca00000000ff */
[----:B------:R-:W-:-:S07]  /*a500*/  IMAD R2, R3, R18, RZ ;  /* 0x0000001203027224 */ /* 0x000fce00078e02ff */
.L_x_413:
[----:B------:R-:W-:Y:S05]  /*a510*/  BSYNC B1 ;  /* 0x0000000000017941 */ /* 0x000fea0003800000 */
.L_x_412:
        /* <DEDUP_REMOVED lines=11> */
.L_x_415:
[----:B------:R-:W-:Y:S05]  /*a5d0*/  BSYNC B1 ;  /* 0x0000000000017941 */ /* 0x000fea0003800000 */
.L_x_414:
[----:B0-----:R-:W-:Y:S01]  /*a5e0*/  @!P4 IMAD R3, R86, R17, R2 ;  /* 0x000000115603c224 */ /* 0x001fe200078e0202 */
[----:B------:R-:W-:Y:S04]  /*a5f0*/  BSSY B1, `(.L_x_416) ;  /* 0x0000006000017945 */ /* 0x000fe80003800000 */
[----:B------:R0:W-:Y:S01]  /*a600*/  @!P4 STG.E.U8 desc[UR36][R8.64+0x78], R3 ;  /* 0x000078030800c986 */ /* 0x0001e2000c101124 */
[----:B------:R-:W-:Y:S05]  /*a610*/  @P3 BRA `(.L_x_417) ;  /* 0x00000000000c3947 */ /* 0x000fea0003800000 */
[----:B------:R-:W0:Y:S02]  /*a620*/  LDG.E.U8 R16, desc[UR36][R22.64+0x79] ;  /* 0x0000792416107981 */ /* 0x000e24000c1e1100 */
[----:B0-----:R-:W-:-:S05]  /*a630*/  PRMT R3, R16, 0x8880, RZ ;  /* 0x0000888010037816 */ /* 0x001fca00000000ff */
[----:B------:R-:W-:-:S07]  /*a640*/  IMAD R2, R3, R18, RZ ;  /* 0x0000001203027224 */ /* 0x000fce00078e02ff */
.L_x_417:
[----:B------:R-:W-:Y:S05]  /*a650*/  BSYNC B1 ;  /* 0x0000000000017941 */ /* 0x000fea0003800000 */
.L_x_416:
[----:B------:R-:W-:Y:S01]  /*a660*/  @!P3 IMAD R87, R87, R17, R2 ;  /* 0x000000115757b224 */ /* 0x000fe200078e0202 */
[----:B------:R-:W-:Y:S04]  /*a670*/  BSSY B1, `(.L_x_418) ;  /* 0x0000006000017945 */ /* 0x000fe80003800000 */
[----:B------:R0:W-:Y:S01]  /*a680*/  @!P3 STG.E.U8 desc[UR36][R8.64+0x79], R87 ;  /* 0x000079570800b986 */ /* 0x0001e2000c101124 */
[----:B------:R-:W-:Y:S05]  /*a690*/  @P5 BRA `(.L_x_419) ;  /* 0x00000000000c5947 */ /* 0x000fea0003800000 */
[----:B------:R-:W0:Y:S02]  /*a6a0*/  LDG.E.U8 R16, desc[UR36][R4.64+0x80] ;  /* 0x0000802404107981 */ /* 0x000e24000c1e1100 */
[----:B0-----:R-:W-:-:S05]  /*a6b0*/  PRMT R3, R16, 0x8880, RZ ;  /* 0x0000888010037816 */ /* 0x001fca00000000ff */
[----:B------:R-:W-:-:S07]  /*a6c0*/  IMAD R2, R3, R18, RZ ;  /* 0x0000001203027224 */ /* 0x000fce00078e02ff */
.L_x_419:
[----:B------:R-:W-:Y:S05]  /*a6d0*/  BSYNC B1 ;  /* 0x0000000000017941 */ /* 0x000fea0003800000 */
.L_x_418:
[----:B0-----:R-:W-:Y:S01]  /*a6e0*/  @!P5 IMAD R3, R88, R17, R2 ;  /* 0x000000115803d224 */ /* 0x001fe200078e0202 */
[----:B------:R-:W-:Y:S04]  /*a6f0*/  BSSY B1, `(.L_x_420) ;  /* 0x0000006000017945 */ /* 0x000fe80003800000 */
[----:B------:R0:W-:Y:S01]  /*a700*/  @!P5 STG.E.U8 desc[UR36][R6.64+0x80], R3 ;  /* 0x000080030600d986 */ /* 0x0001e2000c101124 */
[----:B------:R-:W-:Y:S05]  /*a710*/  @P0 BRA `(.L_x_421) ;  /* 0x00000000000c0947 */ /* 0x000fea0003800000 */
[----:B------:R-:W0:Y:S02]  /*a720*/  LDG.E.U8 R16, desc[UR36][R4.64+0x81] ;  /* 0x0000812404107981 */ /* 0x000e24000c1e1100 */
[----:B0-----:R-:W-:-:S05]  /*a730*/  PRMT R3, R16, 0x8880, RZ ;  /* 0x0000888010037816 */ /* 0x001fca00000000ff */
[----:B------:R-:W-:-:S07]  /*a740*/  IMAD R2, R3, R18, RZ ;  /* 0x0000001203027224 */ /* 0x000fce00078e02ff */
.L_x_421:
[----:B------:R-:W-:Y:S05]  /*a750*/  BSYNC B1 ;  /* 0x0000000000017941 */ /* 0x000fea0003800000 */
.L_x_420:
        /* <DEDUP_REMOVED lines=11> */
.L_x_423:
[----:B------:R-:W-:Y:S05]  /*a810*/  BSYNC B1 ;  /* 0x0000000000017941 */ /* 0x000fea0003800000 */
.L_x_422:
[----:B0-----:R-:W-:Y:S01]  /*a820*/  @!P4 IMAD R3, R90, R17, R2 ;  /* 0x000000115a03c224 */ /* 0x001fe200078e0202 */
[----:B------:R-:W-:Y:S04]  /*a830*/  BSSY B1, `(.L_x_424) ;  /* 0x0000006000017945 */ /* 0x000fe80003800000 */
[----:B------:R0:W-:Y:S01]  /*a840*/  @!P4 STG.E.U8 desc[UR36][R8.64+0x80], R3 ;  /* 0x000080030800c986 */ /* 0x0001e2000c101124 */
[----:B------:R-:W-:Y:S05]  /*a850*/  @P3 BRA `(.L_x_425) ;  /* 0x00000000000c3947 */ /* 0x000fea0003800000 */
[----:B------:R-:W0:Y:S02]  /*a860*/  LDG.E.U8 R16, desc[UR36][R22.64+0x81] ;  /* 0x0000812416107981 */ /* 0x000e24000c1e1100 */
[----:B0-----:R-:W-:-:S05]  /*a870*/  PRMT R3, R16, 0x8880, RZ ;  /* 0x0000888010037816 */ /* 0x001fca00000000ff */
[----:B------:R-:W-:-:S07]  /*a880*/  IMAD R2, R3, R18, RZ ;  /* 0x0000001203027224 */ /* 0x000fce00078e02ff */
.L_x_425:
[----:B------:R-:W-:Y:S05]  /*a890*/  BSYNC B1 ;  /* 0x0000000000017941 */ /* 0x000fea0003800000 */
.L_x_424:
[----:B------:R-:W-:Y:S01]  /*a8a0*/  @!P3 IMAD R91, R91, R17, R2 ;  /* 0x000000115b5bb224 */ /* 0x000fe200078e0202 */
[----:B------:R-:W-:Y:S04]  /*a8b0*/  BSSY B1, `(.L_x_426) ;  /* 0x0000006000017945 */ /* 0x000fe80003800000 */
[----:B------:R0:W-:Y:S01]  /*a8c0*/  @!P3 STG.E.U8 desc[UR36][R8.64+0x81], R91 ;  /* 0x0000815b0800b986 */ /* 0x0001e2000c101124 */
[----:B------:R-:W-:Y:S05]  /*a8d0*/  @P5 BRA `(.L_x_427) ;  /* 0x00000000000c5947 */ /* 0x000fea0003800000 */
[----:B------:R-:W0:Y:S02]  /*a8e0*/  LDG.E.U8 R16, desc[UR36][R4.64+0x88] ;  /* 0x0000882404107981 */ /* 0x000e24000c1e1100 */
[----:B0-----:R-:W-:-:S05]  /*a8f0*/  PRMT R3, R16, 0x8880, RZ ;  /* 0x0000888010037816 */ /* 0x001fca00000000ff */
[----:B------:R-:W-:-:S07]  /*a900*/  IMAD R2, R3, R18, RZ ;  /* 0x0000001203027224 */ /* 0x000fce00078e02ff */
.L_x_427:
[----:B------:R-:W-:Y:S05]  /*a910*/  BSYNC B1 ;  /* 0x0000000000017941 */ /* 0x000fea0003800000 */
.L_x_426:
[----:B0-----:R-:W-:Y:S01]  /*a920*/  @!P5 IMAD R3, R92, R17, R2 ;  /* 0x000000115c03d224 */ /* 0x001fe200078e0202 */
[----:B------:R-:W-:Y:S04]  /*a930*/  BSSY B1, `(.L_x_428) ;  /* 0x0000006000017945 */ /* 0x000fe80003800000 */
[----:B------:R0:W-:Y:S01]  /*a940*/  @!P5 STG.E.U8 desc[UR36][R6.64+0x88], R3 ;  /* 0x000088030600d986 */ /* 0x0001e2000c101124 */
[----:B------:R-:W-:Y:S05]  /*a950*/  @P0 BRA `(.L_x_429) ;  /* 0x00000000000c0947 */ /* 0x000fea0003800000 */
[----:B------:R-:W0:Y:S02]  /*a960*/  LDG.E.U8 R16, desc[UR36][R4.64+0x89] ;  /* 0x0000892404107981 */ /* 0x000e24000c1e1100 */
[----:B0-----:R-:W-:-:S05]  /*a970*/  PRMT R3, R16, 0x8880, RZ ;  /* 0x0000888010037816 */ /* 0x001fca00000000ff */
[----:B------:R-:W-:-:S07]  /*a980*/  IMAD R2, R3, R18, RZ ;  /* 0x0000001203027224 */ /* 0x000fce00078e02ff */
.L_x_429:
[----:B------:R-:W-:Y:S05]  /*a990*/  BSYNC B1 ;  /* 0x0000000000017941 */ /* 0x000fea0003800000 */
.L_x_428:
        /* <DEDUP_REMOVED lines=11> */
.L_x_431:
[----:B------:R-:W-:Y:S05]  /*aa50*/  BSYNC B1 ;  /* 0x0000000000017941 */ /* 0x000fea0003800000 */
.L_x_430:
[----:B0-----:R-:W-:Y:S01]  /*aa60*/  @!P4 IMAD R3, R94, R17, R2 ;  /* 0x000000115e03c224 */ /* 0x001fe200078e0202 */
[----:B------:R-:W-:Y:S04]  /*aa70*/  BSSY B1, `(.L_x_432) ;  /* 0x0000006000017945 */ /* 0x000fe80003800000 */
[----:B------:R0:W-:Y:S01]  /*aa80*/  @!P4 STG.E.U8 desc[UR36][R8.64+0x88], R3 ;  /* 0x000088030800c986 */ /* 0x0001e2000c101124 */
[----:B------:R-:W-:Y:S05]  /*aa90*/  @P3 BRA `(.L_x_433) ;  /* 0x00000000000c3947 */ /* 0x000fea0003800000 */
[----:B------:R-:W0:Y:S02]  /*aaa0*/  LDG.E.U8 R16, desc[UR36][R22.64+0x89] ;  /* 0x0000892416107981 */ /* 0x000e24000c1e1100 */
[----:B0-----:R-:W-:-:S05]  /*aab0*/  PRMT R3, R16, 0x8880, RZ ;  /* 0x0000888010037816 */ /* 0x001fca00000000ff */
[----:B------:R-:W-:-:S07]  /*aac0*/  IMAD R2, R3, R18, RZ ;  /* 0x0000001203027224 */ /* 0x000fce00078e02ff */
.L_x_433:
[----:B------:R-:W-:Y:S05]  /*aad0*/  BSYNC B1 ;  /* 0x0000000000017941 */ /* 0x000fea0003800000 */
.L_x_432:
[----:B------:R-:W-:Y:S01]  /*aae0*/  @!P3 IMAD R95, R95, R17, R2 ;  /* 0x000000115f5fb224 */ /* 0x000fe200078e0202 */
[----:B------:R-:W-:Y:S04]  /*aaf0*/  BSSY B1, `(.L_x_434) ;  /* 0x0000006000017945 */ /* 0x000fe80003800000 */
[----:B------:R0:W-:Y:S01]  /*ab00*/  @!P3 STG.E.U8 desc[UR36][R8.64+0x89], R95 ;  /* 0x0000895f0800b986 */ /* 0x0001e2000c101124 */
[----:B------:R-:W-:Y:S05]  /*ab10*/  @P5 BRA `(.L_x_435) ;  /* 0x00000000000c5947 */ /* 0x000fea0003800000 */
[----:B------:R-:W0:Y:S02]  /*ab20*/  LDG.E.U8 R16, desc[UR36][R4.64+0x90] ;  /* 0x0000902404107981 */ /* 0x000e24000c1e1100 */
[----:B0-----:R-:W-:-:S05]  /*ab30*/  PRMT R3, R16, 0x8880, RZ ;  /* 0x0000888010037816 */ /* 0x001fca00000000ff */
[----:B------:R-:W-:-:S07]  /*ab40*/  IMAD R2, R3, R18, RZ ;  /* 0x0000001203027224 */ /* 0x000fce00078e02ff */
.L_x_435:
[----:B------:R-:W-:Y:S05]  /*ab50*/  BSYNC B1 ;  /* 0x0000000000017941 */ /* 0x000fea0003800000 */
.L_x_434:
[----:B0-----:R-:W-:Y:S01]  /*ab60*/  @!P5 IMAD R3, R96, R17, R2 ;  /* 0x000000116003d224 */ /* 0x001fe200078e0202 */
[----:B------:R-:W-:Y:S04]  /*ab70*/  BSSY B1, `(.L_x_436) ;  /* 0x0000006000017945 */ /* 0x000fe80003800000 */
[----:B------:R0:W-:Y:S01]  /*ab80*/  @!P5 STG.E.U8 desc[UR36][R6.64+0x90], R3 ;  /* 0x000090030600d986 */ /* 0x0001e2000c101124 */
[----:B------:R-:W-:Y:S05]  /*ab90*/  @P0 BRA `(.L_x_437) ;  /* 0x00000000000c0947 */ /* 0x000fea0003800000 */
[----:B------:R-:W0:Y:S02]  /*aba0*/  LDG.E.U8 R16, desc[UR36][R4.64+0x91] ;  /* 0x0000912404107981 */ /* 0x000e24000c1e1100 */
[----:B0-----:R-:W-:-:S05]  /*abb0*/  PRMT R3, R16, 0x8880, RZ ;  /* 0x0000888010037816 */ /* 0x001fca00000000ff */
[----:B------:R-:W-:-:S07]  /*abc0*/  IMAD R2, R3, R18, RZ ;  /* 0x0000001203027224 */ /* 0x000fce00078e02ff */
.L_x_437:
[----:B------:R-:W-:Y:S05]  /*abd0*/  BSYNC B1 ;  /* 0x0000000000017941 */ /* 0x000fea0003800000 */
.L_x_436:
        /* <DEDUP_REMOVED lines=11> */
.L_x_439:
[----:B------:R-:W-:Y:S05]  /*ac90*/  BSYNC B1 ;  /* 0x0000000000017941 */ /* 0x000fea0003800000 */
.L_x_438:
[----:B0-----:R-:W-:Y:S01]  /*aca0*/  @!P4 IMAD R3, R98, R17, R2 ;  /* 0x000000116203c224 */ /* 0x001fe200078e0202 */
[----:B------:R-:W-:Y:S04]  /*acb0*/  BSSY B1, `(.L_x_440) ;  /* 0x0000006000017945 */ /* 0x000fe80003800000 */
[----:B------:R0:W-:Y:S01]  /*acc0*/  @!P4 STG.E.U8 desc[UR36][R8.64+0x90], R3 ;  /* 0x000090030800c986 */ /* 0x0001e2000c101124 */
[----:B------:R-:W-:Y:S05]  /*acd0*/  @P3 BRA `(.L_x_441) ;  /* 0x00000000000c3947 */ /* 0x000fea0003800000 */
[----:B------:R-:W0:Y:S02]  /*ace0*/  LDG.E.U8 R16, desc[UR36][R22.64+0x91] ;  /* 0x0000912416107981 */ /* 0x000e24000c1e1100 */
[----:B0-----:R-:W-:-:S05]  /*acf0*/  PRMT R3, R16, 0x8880, RZ ;  /* 0x0000888010037816 */ /* 0x001fca00000000ff */
[----:B------:R-:W-:-:S07]  /*ad00*/  IMAD R2, R3, R18, RZ ;  /* 0x0000001203027224 */ /* 0x000fce00078e02ff */
.L_x_441:
[----:B------:R-:W-:Y:S05]  /*ad10*/  BSYNC B1 ;  /* 0x0000000000017941 */ /* 0x000fea0003800000 */
.L_x_440:
[----:B------:R-:W-:Y:S01]  /*ad20*/  @!P3 IMAD R99, R99, R17, R2 ;  /* 0x000000116363b224 */ /* 0x000fe200078e0202 */
[----:B------:R-:W-:Y:S04]  /*ad30*/  BSSY B1, `(.L_x_442) ;  /* 0x0000006000017945 */ /* 0x000fe80003800000 */
[----:B------:R0:W-:Y:S01]  /*ad40*/  @!P3 STG.E.U8 desc[UR36][R8.64+0x91], R99 ;  /* 0x000091630800b986 */ /* 0x0001e2000c101124 */
[----:B------:R-:W-:Y:S05]  /*ad50*/  @P5 BRA `(.L_x_443) ;  /* 0x00000000000c5947 */ /* 0x000fea0003800000 */
[----:B------:R-:W0:Y:S02]  /*ad60*/  LDG.E.U8 R16, desc[UR36][R4.64+0x98] ;  /* 0x0000982404107981 */ /* 0x000e24000c1e1100 */
[----:B0-----:R-:W-:-:S05]  /*ad70*/  PRMT R3, R16, 0x8880, RZ ;  /* 0x0000888010037816 */ /* 0x001fca00000000ff */
[----:B------:R-:W-:-:S07]  /*ad80*/  IMAD R2, R3, R18, RZ ;  /* 0x0000001203027224 */ /* 0x000fce00078e02ff */
.L_x_443:
[----:B------:R-:W-:Y:S05]  /*ad90*/  BSYNC B1 ;  /* 0x0000000000017941 */ /* 0x000fea0003800000 */
.L_x_442:
[----:B0-----:R-:W-:Y:S01]  /*ada0*/  @!P5 IMAD R3, R100, R17, R2 ;  /* 0x000000116403d224 */ /* 0x001fe200078e0202 */
[----:B------:R-:W-:Y:S04]  /*adb0*/  BSSY B1, `(.L_x_444) ;  /* 0x0000006000017945 */ /* 0x000fe80003800000 */
[----:B------:R0:W-:Y:S01]  /*adc0*/  @!P5 STG.E.U8 desc[UR36][R6.64+0x98], R3 ;  /* 0x000098030600d986 */ /* 0x0001e2000c101124 */
[----:B------:R-:W-:Y:S05]  /*add0*/  @P0 BRA `(.L_x_445) ;  /* 0x00000000000c0947 */ /* 0x000fea0003800000 */
[----:B------:R-:W0:Y:S02]  /*ade0*/  LDG.E.U8 R16, desc[UR36][R4.64+0x99] ;  /* 0x0000992404107981 */ /* 0x000e24000c1e1100 */
[----:B0-----:R-:W-:-:S05]  /*adf0*/  PRMT R3, R16, 0x8880, RZ ;  /* 0x0000888010037816 */ /* 0x001fca00000000ff */
[----:B------:R-:W-:-:S07]  /*ae00*/  IMAD R2, R3, R18, RZ ;  /* 0x0000001203027224 */ /* 0x000fce00078e02ff */
.L_x_445:
[----:B------:R-:W-:Y:S05]  /*ae10*/  BSYNC B1 ;  /* 0x0000000000017941 */ /* 0x000fea0003800000 */
.L_x_444:
        /* <DEDUP_REMOVED lines=11> */
.L_x_447:
[----:B------:R-:W-:Y:S05]  /*aed0*/  BSYNC B1 ;  /* 0x0000000000017941 */ /* 0x000fea0003800000 */
.L_x_446:
[----:B0-----:R-:W-:Y:S01]  /*aee0*/  @!P4 IMAD R3, R102, R17, R2 ;  /* 0x000000116603c224 */ /* 0x001fe200078e0202 */
[----:B------:R-:W-:Y:S04]  /*aef0*/  BSSY B1, `(.L_x_448) ;  /* 0x0000006000017945 */ /* 0x000fe80003800000 */
[----:B------:R0:W-:Y:S01]  /*af00*/  @!P4 STG.E.U8 desc[UR36][R8.64+0x98], R3 ;  /* 0x000098030800c986 */ /* 0x0001e2000c101124 */
[----:B------:R-:W-:Y:S05]  /*af10*/  @P3 BRA `(.L_x_449) ;  /* 0x00000000000c3947 */ /* 0x000fea0003800000 */
[----:B------:R-:W0:Y:S02]  /*af20*/  LDG.E.U8 R16, desc[UR36][R22.64+0x99] ;  /* 0x0000992416107981 */ /* 0x000e24000c1e1100 */
[----:B0-----:R-:W-:-:S05]  /*af30*/  PRMT R3, R16, 0x8880, RZ ;  /* 0x0000888010037816 */ /* 0x001fca00000000ff */
[----:B------:R-:W-:-:S07]  /*af40*/  IMAD R2, R3, R18, RZ ;  /* 0x0000001203027224 */ /* 0x000fce00078e02ff */
.L_x_449:
[----:B------:R-:W-:Y:S05]  /*af50*/  BSYNC B1 ;  /* 0x0000000000017941 */ /* 0x000fea0003800000 */
.L_x_448:
[----:B------:R-:W-:Y:S01]  /*af60*/  @!P3 IMAD R103, R103, R17, R2 ;  /* 0x000000116767b224 */ /* 0x000fe200078e0202 */
[----:B------:R-:W-:Y:S04]  /*af70*/  BSSY B1, `(.L_x_450) ;  /* 0x0000006000017945 */ /* 0x000fe80003800000 */
[----:B------:R0:W-:Y:S01]  /*af80*/  @!P3 STG.E.U8 desc[UR36][R8.64+0x99], R103 ;  /* 0x000099670800b986 */ /* 0x0001e2000c101124 */
[----:B------:R-:W-:Y:S05]  /*af90*/  @P5 BRA `(.L_x_451) ;  /* 0x00000000000c5947 */ /* 0x000fea0003800000 */
[----:B------:R-:W0:Y:S02]  /*afa0*/  LDG.E.U8 R16, desc[UR36][R4.64+0xa0] ;  /* 0x0000a02404107981 */ /* 0x000e24000c1e1100 */
[----:B0-----:R-:W-:-:S05]  /*afb0*/  PRMT R3, R16, 0x8880, RZ ;  /* 0x0000888010037816 */ /* 0x001fca00000000ff */
[----:B------:R-:W-:-:S07]  /*afc0*/  IMAD R2, R3, R18, RZ ;  /* 0x0000001203027224 */ /* 0x000fce00078e02ff */
.L_x_451:
[----:B------:R-:W-:Y:S05]  /*afd0*/  BSYNC B1 ;  /* 0x0000000000017941 */ /* 0x000fea0003800000 */
.L_x_450:
[----:B0-----:R-:W-:Y:S01]  /*afe0*/  @!P5 IMAD R3, R104, R17, R2 ;  /* 0x000000116803d224 */ /* 0x001fe200078e0202 */
[----:B------:R-:W-:Y:S04]  /*aff0*/  BSSY B1, `(.L_x_452) ;  /* 0x0000006000017945 */ /* 0x000fe80003800000 */
[----:B------:R0:W-:Y:S01]  /*b000*/  @!P5 STG.E.U8 desc[UR36][R6.64+0xa0], R3 ;  /* 0x0000a0030600d986 */ /* 0x0001e2000c101124 */
[----:B------:R-:W-:Y:S05]  /*b010*/  @P0 BRA `(.L_x_453) ;  /* 0x00000000000c0947 */ /* 0x000fea0003800000 */
[----:B------:R-:W0:Y:S02]  /*b020*/  LDG.E.U8 R16, desc[UR36][R4.64+0xa1] ;  /* 0x0000a12404107981 */ /* 0x000e24000c1e1100 */
[----:B0-----:R-:W-:-:S05]  /*b030*/  PRMT R3, R16, 0x8880, RZ ;  /* 0x0000888010037816 */ /* 0x001fca00000000ff */
[----:B------:R-:W-:-:S07]  /*b040*/  IMAD R2, R3, R18, RZ ;  /* 0x0000001203027224 */ /* 0x000fce00078e02ff */
.L_x_453:
[----:B------:R-:W-:Y:S05]  /*b050*/  BSYNC B1 ;  /* 0x0000000000017941 */ /* 0x000fea0003800000 */
.L_x_452:
        /* <DEDUP_REMOVED lines=11> */
.L_x_455:
[----:B------:R-:W-:Y:S05]  /*b110*/  BSYNC B1 ;  /* 0x0000000000017941 */ /* 0x000fea0003800000 */
.L_x_454:
[----:B0-----:R-:W-:Y:S01]  /*b120*/  @!P4 IMAD R3, R106, R17, R2 ;  /* 0x000000116a03c224 */ /* 0x001fe200078e0202 */
[----:B------:R-:W-:Y:S04]  /*b130*/  BSSY B1, `(.L_x_456) ;  /* 0x0000006000017945 */ /* 0x000fe80003800000 */
[----:B------:R0:W-:Y:S01]  /*b140*/  @!P4 STG.E.U8 desc[UR36][R8.64+0xa0], R3 ;  /* 0x0000a0030800c986 */ /* 0x0001e2000c101124 */
[----:B------:R-:W-:Y:S05]  /*b150*/  @P3 BRA `(.L_x_457) ;  /* 0x00000000000c3947 */ /* 0x000fea0003800000 */
[----:B------:R-:W0:Y:S02]  /*b160*/  LDG.E.U8 R16, desc[UR36][R22.64+0xa1] ;  /* 0x0000a12416107981 */ /* 0x000e24000c1e1100 */
[----:B0-----:R-:W-:-:S05]  /*b170*/  PRMT R3, R16, 0x8880, RZ ;  /* 0x0000888010037816 */ /* 0x001fca00000000ff */
[----:B------:R-:W-:-:S07]  /*b180*/  IMAD R2, R3, R18, RZ ;  /* 0x0000001203027224 */ /* 0x000fce00078e02ff */
.L_x_457:
[----:B------:R-:W-:Y:S05]  /*b190*/  BSYNC B1 ;  /* 0x0000000000017941 */ /* 0x000fea0003800000 */
.L_x_456:
[----:B------:R-:W-:Y:S01]  /*b1a0*/  @!P3 IMAD R107, R107, R17, R2 ;  /* 0x000000116b6bb224 */ /* 0x000fe200078e0202 */
[----:B------:R-:W-:Y:S04]  /*b1b0*/  BSSY B1, `(.L_x_458) ;  /* 0x0000006000017945 */ /* 0x000fe80003800000 */
[----:B------:R0:W-:Y:S01]  /*b1c0*/  @!P3 STG.E.U8 desc[UR36][R8.64+0xa1], R107 ;  /* 0x0000a16b0800b986 */ /* 0x0001e2000c101124 */
[----:B------:R-:W-:Y:S05]  /*b1d0*/  @P5 BRA `(.L_x_459) ;  /* 0x00000000000c5947 */ /* 0x000fea0003800000 */
[----:B------:R-:W0:Y:S02]  /*b1e0*/  LDG.E.U8 R16, desc[UR36][R4.64+0xa8] ;  /* 0x0000a82404107981 */ /* 0x000e24000c1e1100 */
[----:B0-----:R-:W-:-:S05]  /*b1f0*/  PRMT R3, R16, 0x8880, RZ ;  /* 0x0000888010037816 */ /* 0x001fca00000000ff */
[----:B------:R-:W-:-:S07]  /*b200*/  IMAD R2, R3, R18, RZ ;  /* 0x0000001203027224 */ /* 0x000fce00078e02ff */
.L_x_459:
[----:B------:R-:W-:Y:S05]  /*b210*/  BSYNC B1 ;  /* 0x0000000000017941 */ /* 0x000fea0003800000 */
.L_x_458:
[----:B0-----:R-:W-:Y:S01]  /*b220*/  @!P5 IMAD R3, R108, R17, R2 ;  /* 0x000000116c03d224 */ /* 0x001fe200078e0202 */
[----:B------:R-:W-:Y:S04]  /*b230*/  BSSY B1, `(.L_x_460) ;  /* 0x0000006000017945 */ /* 0x000fe80003800000 */
[----:B------:R0:W-:Y:S01]  /*b240*/  @!P5 STG.E.U8 desc[UR36][R6.64+0xa8], R3 ;  /* 0x0000a8030600d986 */ /* 0x0001e2000c101124 */
[----:B------:R-:W-:Y:S05]  /*b250*/  @P0 BRA `(.L_x_461) ;  /* 0x00000000000c0947 */ /* 0x000fea0003800000 */
[----:B------:R-:W0:Y:S02]  /*b260*/  LDG.E.U8 R16, desc[UR36][R4.64+0xa9] ;  /* 0x0000a92404107981 */ /* 0x000e24000c1e1100 */
[----:B0-----:R-:W-:-:S05]  /*b270*/  PRMT R3, R16, 0x8880, RZ ;  /* 0x0000888010037816 */ /* 0x001fca00000000ff */
[----:B------:R-:W-:-:S07]  /*b280*/  IMAD R2, R3, R18, RZ ;  /* 0x0000001203027224 */ /* 0x000fce00078e02ff */
.L_x_461:
[----:B------:R-:W-:Y:S05]  /*b290*/  BSYNC B1 ;  /* 0x0000000000017941 */ /* 0x000fea0003800000 */
.L_x_460:
        /* <DEDUP_REMOVED lines=11> */
.L_x_463:
[----:B------:R-:W-:Y:S05]  /*b350*/  BSYNC B1 ;  /* 0x0000000000017941 */ /* 0x000fea0003800000 */
.L_x_462:
[----:B0-----:R-:W-:Y:S01]  /*b360*/  @!P4 IMAD R3, R110, R17, R2 ;  /* 0x000000116e03c224 */ /* 0x001fe200078e0202 */
[----:B------:R-:W-:Y:S04]  /*b370*/  BSSY B1, `(.L_x_464) ;  /* 0x0000006000017945 */ /* 0x000fe80003800000 */
[----:B------:R0:W-:Y:S01]  /*b380*/  @!P4 STG.E.U8 desc[UR36][R8.64+0xa8], R3 ;  /* 0x0000a8030800c986 */ /* 0x0001e2000c101124 */
[----:B------:R-:W-:Y:S05]  /*b390*/  @P3 BRA `(.L_x_465) ;  /* 0x00000000000c3947 */ /* 0x000fea0003800000 */
[----:B------:R-:W0:Y:S02]  /*b3a0*/  LDG.E.U8 R16, desc[UR36][R22.64+0xa9] ;  /* 0x0000a92416107981 */ /* 0x000e24000c1e1100 */
[----:B0-----:R-:W-:-:S05]  /*b3b0*/  PRMT R3, R16, 0x8880, RZ ;  /* 0x0000888010037816 */ /* 0x001fca00000000ff */
[----:B------:R-:W-:-:S07]  /*b3c0*/  IMAD R2, R3, R18, RZ ;  /* 0x0000001203027224 */ /* 0x000fce00078e02ff */
.L_x_465:
[----:B------:R-:W-:Y:S05]  /*b3d0*/  BSYNC B1 ;  /* 0x0000000000017941 */ /* 0x000fea0003800000 */
.L_x_464:
[----:B------:R-:W-:Y:S01]  /*b3e0*/  @!P3 IMAD R111, R111, R17, R2 ;  /* 0x000000116f6fb224 */ /* 0x000fe200078e0202 */
[----:B------:R-:W-:Y:S04]  /*b3f0*/  BSSY B1, `(.L_x_466) ;  /* 0x0000006000017945 */ /* 0x000fe80003800000 */
[----:B------:R0:W-:Y:S01]  /*b400*/  @!P3 STG.E.U8 desc[UR36][R8.64+0xa9], R111 ;  /* 0x0000a96f0800b986 */ /* 0x0001e2000c101124 */
[----:B------:R-:W-:Y:S05]  /*b410*/  @P5 BRA `(.L_x_467) ;  /* 0x00000000000c5947 */ /* 0x000fea0003800000 */
[----:B------:R-:W0:Y:S02]  /*b420*/  LDG.E.U8 R16, desc[UR36][R4.64+0xb0] ;  /* 0x0000b02404107981 */ /* 0x000e24000c1e1100 */
[----:B0-----:R-:W-:-:S05]  /*b430*/  PRMT R3, R16, 0x8880, RZ ;  /* 0x0000888010037816 */ /* 0x001fca00000000ff */
[----:B------:R-:W-:-:S07]  /*b440*/  IMAD R2, R3, R18, RZ ;  /* 0x0000001203027224 */ /* 0x000fce00078e02ff */
.L_x_467:
[----:B------:R-:W-:Y:S05]  /*b450*/  BSYNC B1 ;  /* 0x0000000000017941 */ /* 0x000fea0003800000 */
.L_x_466:
[----:B0-----:R-:W-:Y:S01]  /*b460*/  @!P5 IMAD R3, R112, R17, R2 ;  /* 0x000000117003d224 */ /* 0x001fe200078e0202 */
[----:B------:R-:W-:Y:S04]  /*b470*/  BSSY B1, `(.L_x_468) ;  /* 0x0000006000017945 */ /* 0x000fe80003800000 */
[----:B------:R0:W-:Y:S01]  /*b480*/  @!P5 STG.E.U8 desc[UR36][R6.64+0xb0], R3 ;  /* 0x0000b0030600d986 */ /* 0x0001e2000c101124 */
[----:B------:R-:W-:Y:S05]  /*b490*/  @P0 BRA `(.L_x_469) ;  /* 0x00000000000c0947 */ /* 0x000fea0003800000 */
[----:B------:R-:W0:Y:S02]  /*b4a0*/  LDG.E.U8 R16, desc[UR36][R4.64+0xb1] ;  /* 0x0000b12404107981 */ /* 0x000e24000c1e1100 */
[----:B0-----:R-:W-:-:S05]  /*b4b0*/  PRMT R3, R16, 0x8880, RZ ;  /* 0x0000888010037816 */ /* 0x001fca00000000ff */
[----:B------:R-:W-:-:S07]  /*b4c0*/  IMAD R2, R3, R18, RZ ;  /* 0x0000001203027224 */ /* 0x000fce00078e02ff */
.L_x_469:
[----:B------:R-:W-:Y:S05]  /*b4d0*/  BSYNC B1 ;  /* 0x0000000000017941 */ /* 0x000fea0003800000 */
.L_x_468:
        /* <DEDUP_REMOVED lines=11> */
.L_x_471:
[----:B------:R-:W-:Y:S05]  /*b590*/  BSYNC B1 ;  /* 0x0000000000017941 */ /* 0x000fea0003800000 */
.L_x_470:
[----:B0-----:R-:W-:Y:S01]  /*b5a0*/  @!P4 IMAD R3, R114, R17, R2 ;  /* 0x000000117203c224 */ /* 0x001fe200078e0202 */
[----:B------:R-:W-:Y:S04]  /*b5b0*/  BSSY B1, `(.L_x_472) ;  /* 0x0000006000017945 */ /* 0x000fe80003800000 */
[----:B------:R0:W-:Y:S01]  /*b5c0*/  @!P4 STG.E.U8 desc[UR36][R8.64+0xb0], R3 ;  /* 0x0000b0030800c986 */ /* 0x0001e2000c101124 */
[----:B------:R-:W-:Y:S05]  /*b5d0*/  @P3 BRA `(.L_x_473) ;  /* 0x00000000000c3947 */ /* 0x000fea0003800000 */
[----:B------:R-:W0:Y:S02]  /*b5e0*/  LDG.E.U8 R16, desc[UR36][R22.64+0xb1] ;  /* 0x0000b12416107981 */ /* 0x000e24000c1e1100 */
[----:B0-----:R-:W-:-:S05]  /*b5f0*/  PRMT R3, R16, 0x8880, RZ ;  /* 0x0000888010037816 */ /* 0x001fca00000000ff */
[----:B------:R-:W-:-:S07]  /*b600*/  IMAD R2, R3, R18, RZ ;  /* 0x0000001203027224 */ /* 0x000fce00078e02ff */
.L_x_473:
[----:B------:R-:W-:Y:S05]  /*b610*/  BSYNC B1 ;  /* 0x0000000000017941 */ /* 0x000fea0003800000 */
.L_x_472:
[----:B------:R-:W-:Y:S01]  /*b620*/  @!P3 IMAD R115, R115, R17, R2 ;  /* 0x000000117373b224 */ /* 0x000fe200078e0202 */
[----:B------:R-:W-:Y:S04]  /*b630*/  BSSY B1, `(.L_x_474) ;  /* 0x0000006000017945 */ /* 0x000fe80003800000 */
[----:B------:R0:W-:Y:S01]  /*b640*/  @!P3 STG.E.U8 desc[UR36][R8.64+0xb1], R115 ;  /* 0x0000b1730800b986 */ /* 0x0001e2000c101124 */
[----:B------:R-:W-:Y:S05]  /*b650*/  @P5 BRA `(.L_x_475) ;  /* 0x00000000000c5947 */ /* 0x000fea0003800000 */
[----:B------:R-:W0:Y:S02]  /*b660*/  LDG.E.U8 R16, desc[UR36][R4.64+0xb8] ;  /* 0x0000b82404107981 */ /* 0x000e24000c1e1100 */
[----:B0-----:R-:W-:-:S05]  /*b670*/  PRMT R3, R16, 0x8880, RZ ;  /* 0x0000888010037816 */ /* 0x001fca00000000ff */
[----:B------:R-:W-:-:S07]  /*b680*/  IMAD R2, R3, R18, RZ ;  /* 0x0000001203027224 */ /* 0x000fce00078e02ff */
.L_x_475:
[----:B------:R-:W-:Y:S05]  /*b690*/  BSYNC B1 ;  /* 0x0000000000017941 */ /* 0x000fea0003800000 */
.L_x_474:
[----:B0-----:R-:W-:Y:S01]  /*b6a0*/  @!P5 IMAD R3, R116, R17, R2 ;  /* 0x000000117403d224 */ /* 0x001fe200078e0202 */
[----:B------:R-:W-:Y:S04]  /*b6b0*/  BSSY B1, `(.L_x_476) ;  /* 0x0000006000017945 */ /* 0x000fe80003800000 */
[----:B------:R0:W-:Y:S01]  /*b6c0*/  @!P5 STG.E.U8 desc[UR36][R6.64+0xb8], R3 ;  /* 0x0000b8030600d986 */ /* 0x0001e2000c101124 */
[----:B------:R-:W-:Y:S05]  /*b6d0*/  @P0 BRA `(.L_x_477) ;  /* 0x00000000000c0947 */ /* 0x000fea0003800000 */
[----:B------:R-:W0:Y:S02]  /*b6e0*/  LDG.E.U8 R16, desc[UR36][R4.64+0xb9] ;  /* 0x0000b92404107981 */ /* 0x000e24000c1e1100 */
[----:B0-----:R-:W-:-:S05]  /*b6f0*/  PRMT R3, R16, 0x8880, RZ ;  /* 0x0000888010037816 */ /* 0x001fca00000000ff */
[----:B------:R-:W-:-:S07]  /*b700*/  IMAD R2, R3, R18, RZ ;  /* 0x0000001203027224 */ /* 0x000fce00078e02ff */
.L_x_477:
[----:B------:R-:W-:Y:S05]  /*b710*/  BSYNC B1 ;  /* 0x0000000000017941 */ /* 0x000fea0003800000 */
.L_x_476:
        /* <DEDUP_REMOVED lines=11> */
.L_x_479:
[----:B------:R-:W-:Y:S05]  /*b7d0*/  BSYNC B1 ;  /* 0x0000000000017941 */ /* 0x000fea0003800000 */
.L_x_478:
[----:B0-----:R-:W-:Y:S01]  /*b7e0*/  @!P4 IMAD R3, R118, R17, R2 ;  /* 0x000000117603c224 */ /* 0x001fe200078e0202 */
[----:B------:R-:W-:Y:S04]  /*b7f0*/  BSSY B1, `(.L_x_480) ;  /* 0x0000006000017945 */ /* 0x000fe80003800000 */
[----:B------:R0:W-:Y:S01]  /*b800*/  @!P4 STG.E.U8 desc[UR36][R8.64+0xb8], R3 ;  /* 0x0000b8030800c986 */ /* 0x0001e2000c101124 */
[----:B------:R-:W-:Y:S05]  /*b810*/  @P3 BRA `(.L_x_481) ;  /* 0x00000000000c3947 */ /* 0x000fea0003800000 */
[----:B------:R-:W0:Y:S02]  /*b820*/  LDG.E.U8 R16, desc[UR36][R22.64+0xb9] ;  /* 0x0000b92416107981 */ /* 0x000e24000c1e1100 */
[----:B0-----:R-:W-:-:S05]  /*b830*/  PRMT R3, R16, 0x8880, RZ ;  /* 0x0000888010037816 */ /* 0x001fca00000000ff */
[----:B------:R-:W-:-:S07]  /*b840*/  IMAD R2, R3, R18, RZ ;  /* 0x0000001203027224 */ /* 0x000fce00078e02ff */
.L_x_481:
[----:B------:R-:W-:Y:S05]  /*b850*/  BSYNC B1 ;  /* 0x0000000000017941 */ /* 0x000fea0003800000 */
.L_x_480:
[----:B------:R-:W-:Y:S01]  /*b860*/  @!P3 IMAD R119, R119, R17, R2 ;  /* 0x000000117777b224 */ /* 0x000fe200078e0202 */
[----:B------:R-:W-:Y:S04]  /*b870*/  BSSY B1, `(.L_x_482) ;  /* 0x0000006000017945 */ /* 0x000fe80003800000 */
[----:B------:R0:W-:Y:S01]  /*b880*/  @!P3 STG.E.U8 desc[UR36][R8.64+0xb9], R119 ;  /* 0x0000b9770800b986 */ /* 0x0001e2000c101124 */
[----:B------:R-:W-:Y:S05]  /*b890*/  @P5 BRA `(.L_x_483) ;  /* 0x00000000000c5947 */ /* 0x000fea0003800000 */
[----:B------:R-:W0:Y:S02]  /*b8a0*/  LDG.E.U8 R16, desc[UR36][R4.64+0xc0] ;  /* 0x0000c02404107981 */ /* 0x000e24000c1e1100 */
[----:B0-----:R-:W-:-:S05]  /*b8b0*/  PRMT R3, R16, 0x8880, RZ ;  /* 0x0000888010037816 */ /* 0x001fca00000000ff */
[----:B------:R-:W-:-:S07]  /*b8c0*/  IMAD R2, R3, R18, RZ ;  /* 0x0000001203027224 */ /* 0x000fce00078e02ff */
.L_x_483:
[----:B------:R-:W-:Y:S05]  /*b8d0*/  BSYNC B1 ;  /* 0x0000000000017941 */ /* 0x000fea0003800000 */
.L_x_482:
[----:B0-----:R-:W-:Y:S01]  /*b8e0*/  @!P5 IMAD R3, R120, R17, R2 ;  /* 0x000000117803d224 */ /* 0x001fe200078e0202 */
[----:B------:R-:W-:Y:S04]  /*b8f0*/  BSSY B1, `(.L_x_484) ;  /* 0x0000006000017945 */ /* 0x000fe80003800000 */
[----:B------:R0:W-:Y:S01]  /*b900*/  @!P5 STG.E.U8 desc[UR36][R6.64+0xc0], R3 ;  /* 0x0000c0030600d986 */ /* 0x0001e2000c101124 */
[----:B------:R-:W-:Y:S05]  /*b910*/  @P0 BRA `(.L_x_485) ;  /* 0x00000000000c0947 */ /* 0x000fea0003800000 */
[----:B------:R-:W0:Y:S02]  /*b920*/  LDG.E.U8 R16, desc[UR36][R4.64+0xc1] ;  /* 0x0000c12404107981 */ /* 0x000e24000c1e1100 */
[----:B0-----:R-:W-:-:S05]  /*b930*/  PRMT R3, R16, 0x8880, RZ ;  /* 0x0000888010037816 */ /* 0x001fca00000000ff */
[----:B------:R-:W-:-:S07]  /*b940*/  IMAD R2, R3, R18, RZ ;  /* 0x0000001203027224 */ /* 0x000fce00078e02ff */
.L_x_485:
[----:B------:R-:W-:Y:S05]  /*b950*/  BSYNC B1 ;  /* 0x0000000000017941 */ /* 0x000fea0003800000 */
.L_x_484:
        /* <DEDUP_REMOVED lines=11> */
.L_x_487:
[----:B------:R-:W-:Y:S05]  /*ba10*/  BSYNC B1 ;  /* 0x0000000000017941 */ /* 0x000fea0003800000 */
.L_x_486:
[----:B0-----:R-:W-:Y:S01]  /*ba20*/  @!P4 IMAD R3, R122, R17, R2 ;  /* 0x000000117a03c224 */ /* 0x001fe200078e0202 */
[----:B------:R-:W-:Y:S04]  /*ba30*/  BSSY B1, `(.L_x_488) ;  /* 0x0000006000017945 */ /* 0x000fe80003800000 */
[----:B------:R0:W-:Y:S01]  /*ba40*/  @!P4 STG.E.U8 desc[UR36][R8.64+0xc0], R3 ;  /* 0x0000c0030800c986 */ /* 0x0001e2000c101124 */
[----:B------:R-:W-:Y:S05]  /*ba50*/  @P3 BRA `(.L_x_489) ;  /* 0x00000000000c3947 */ /* 0x000fea0003800000 */
[----:B------:R-:W0:Y:S02]  /*ba60*/  LDG.E.U8 R16, desc[UR36][R22.64+0xc1] ;  /* 0x0000c12416107981 */ /* 0x000e24000c1e1100 */
[----:B0-----:R-:W-:-:S05]  /*ba70*/  PRMT R3, R16, 0x8880, RZ ;  /* 0x0000888010037816 */ /* 0x001fca00000000ff */
[----:B------:R-:W-:-:S07]  /*ba80*/  IMAD R2, R3, R18, RZ ;  /* 0x0000001203027224 */ /* 0x000fce00078e02ff */
.L_x_489:
[----:B------:R-:W-:Y:S05]  /*ba90*/  BSYNC B1 ;  /* 0x0000000000017941 */ /* 0x000fea0003800000 */
.L_x_488:
[----:B------:R-:W-:Y:S01]  /*baa0*/  @!P3 IMAD R123, R123, R17, R2 ;  /* 0x000000117b7bb224 */ /* 0x000fe200078e0202 */
[----:B------:R-:W-:Y:S04]  /*bab0*/  BSSY B1, `(.L_x_490) ;  /* 0x0000006000017945 */ /* 0x000fe80003800000 */
[----:B------:R0:W-:Y:S01]  /*bac0*/  @!P3 STG.E.U8 desc[UR36][R8.64+0xc1], R123 ;  /* 0x0000c17b0800b986 */ /* 0x0001e2000c101124 */
[----:B------:R-:W-:Y:S05]  /*bad0*/  @P5 BRA `(.L_x_491) ;  /* 0x00000000000c5947 */ /* 0x000fea0003800000 */
[----:B------:R-:W0:Y:S02]  /*bae0*/  LDG.E.U8 R16, desc[UR36][R4.64+0xc8] ;  /* 0x0000c82404107981 */ /* 0x000e24000c1e1100 */
[----:B0-----:R-:W-:-:S05]  /*baf0*/  PRMT R3, R16, 0x8880, RZ ;  /* 0x0000888010037816 */ /* 0x001fca00000000ff */
[----:B------:R-:W-:-:S07]  /*bb00*/  IMAD R2, R3, R18, RZ ;  /* 0x0000001203027224 */ /* 0x000fce00078e02ff */
.L_x_491:
[----:B------:R-:W-:Y:S05]  /*bb10*/  BSYNC B1 ;  /* 0x0000000000017941 */ /* 0x000fea0003800000 */
.L_x_490:
[----:B0-----:R-:W-:Y:S01]  /*bb20*/  @!P5 IMAD R3, R124, R17, R2 ;  /* 0x000000117c03d224 */ /* 0x001fe200078e0202 */
[----:B------:R-:W-:Y:S04]  /*bb30*/  BSSY B1, `(.L_x_492) ;  /* 0x0000006000017945 */ /* 0x000fe80003800000 */
[----:B------:R0:W-:Y:S01]  /*bb40*/  @!P5 STG.E.U8 desc[UR36][R6.64+0xc8], R3 ;  /* 0x0000c8030600d986 */ /* 0x0001e2000c101124 */
[----:B------:R-:W-:Y:S05]  /*bb50*/  @P0 BRA `(.L_x_493) ;  /* 0x00000000000c0947 */ /* 0x000fea0003800000 */
[----:B------:R-:W0:Y:S02]  /*bb60*/  LDG.E.U8 R16, desc[UR36][R4.64+0xc9] ;  /* 0x0000c92404107981 */ /* 0x000e24000c1e1100 */
[----:B0-----:R-:W-:-:S05]  /*bb70*/  PRMT R3, R16, 0x8880, RZ ;  /* 0x0000888010037816 */ /* 0x001fca00000000ff */
[----:B------:R-:W-:-:S07]  /*bb80*/  IMAD R2, R3, R18, RZ ;  /* 0x0000001203027224 */ /* 0x000fce00078e02ff */
.L_x_493:
[----:B------:R-:W-:Y:S05]  /*bb90*/  BSYNC B1 ;  /* 0x0000000000017941 */ /* 0x000fea0003800000 */
.L_x_492:
        /* <DEDUP_REMOVED lines=11> */
.L_x_495:
[----:B------:R-:W-:Y:S05]  /*bc50*/  BSYNC B1 ;  /* 0x0000000000017941 */ /* 0x000fea0003800000 */
.L_x_494:
[----:B0-----:R-:W-:Y:S01]  /*bc60*/  @!P4 IMAD R3, R126, R17, R2 ;  /* 0x000000117e03c224 */ /* 0x001fe200078e0202 */
[----:B------:R-:W-:Y:S04]  /*bc70*/  BSSY B1, `(.L_x_496) ;  /* 0x0000006000017945 */ /* 0x000fe80003800000 */
[----:B------:R0:W-:Y:S01]  /*bc80*/  @!P4 STG.E.U8 desc[UR36][R8.64+0xc8], R3 ;  /* 0x0000c8030800c986 */ /* 0x0001e2000c101124 */
[----:B------:R-:W-:Y:S05]  /*bc90*/  @P3 BRA `(.L_x_497) ;  /* 0x00000000000c3947 */ /* 0x000fea0003800000 */
[----:B------:R-:W0:Y:S02]  /*bca0*/  LDG.E.U8 R16, desc[UR36][R22.64+0xc9] ;  /* 0x0000c92416107981 */ /* 0x000e24000c1e1100 */
[----:B0-----:R-:W-:-:S05]  /*bcb0*/  PRMT R3, R16, 0x8880, RZ ;  /* 0x0000888010037816 */ /* 0x001fca00000000ff */
[----:B------:R-:W-:-:S07]  /*bcc0*/  IMAD R2, R3, R18, RZ ;  /* 0x0000001203027224 */ /* 0x000fce00078e02ff */
.L_x_497:
[----:B------:R-:W-:Y:S05]  /*bcd0*/  BSYNC B1 ;  /* 0x0000000000017941 */ /* 0x000fea0003800000 */
.L_x_496:
[----:B------:R-:W-:Y:S01]  /*bce0*/  @!P3 IMAD R127, R127, R17, R2 ;  /* 0x000000117f7fb224 */ /* 0x000fe200078e0202 */
[----:B------:R-:W-:Y:S04]  /*bcf0*/  BSSY B1, `(.L_x_498) ;  /* 0x0000006000017945 */ /* 0x000fe80003800000 */
[----:B------:R0:W-:Y:S01]  /*bd00*/  @!P3 STG.E.U8 desc[UR36][R8.64+0xc9], R127 ;  /* 0x0000c97f0800b986 */ /* 0x0001e2000c101124 */
[----:B------:R-:W-:Y:S05]  /*bd10*/  @P5 BRA `(.L_x_499) ;  /* 0x00000000000c5947 */ /* 0x000fea0003800000 */
[----:B------:R-:W0:Y:S02]  /*bd20*/  LDG.E.U8 R16, desc[UR36][R4.64+0xd0] ;  /* 0x0000d02404107981 */ /* 0x000e24000c1e1100 */
[----:B0-----:R-:W-:-:S05]  /*bd30*/  PRMT R3, R16, 0x8880, RZ ;  /* 0x0000888010037816 */ /* 0x001fca00000000ff */
[----:B------:R-:W-:-:S07]  /*bd40*/  IMAD R2, R3, R18, RZ ;  /* 0x0000001203027224 */ /* 0x000fce00078e02ff */
.L_x_499:
[----:B------:R-:W-:Y:S05]  /*bd50*/  BSYNC B1 ;  /* 0x0000000000017941 */ /* 0x000fea0003800000 */
.L_x_498:
[----:B0-----:R-:W-:Y:S01]  /*bd60*/  @!P5 IMAD R3, R128, R17, R2 ;  /* 0x000000118003d224 */ /* 0x001fe200078e0202 */
[----:B------:R-:W-:Y:S04]  /*bd70*/  BSSY B1, `(.L_x_500) ;  /* 0x0000006000017945 */ /* 0x000fe80003800000 */
[----:B------:R0:W-:Y:S01]  /*bd80*/  @!P5 STG.E.U8 desc[UR36][R6.64+0xd0], R3 ;  /* 0x0000d0030600d986 */ /* 0x0001e2000c101124 */
[----:B------:R-:W-:Y:S05]  /*bd90*/  @P0 BRA `(.L_x_501) ;  /* 0x00000000000c0947 */ /* 0x000fea0003800000 */
[----:B------:R-:W0:Y:S02]  /*bda0*/  LDG.E.U8 R16, desc[UR36][R4.64+0xd1] ;  /* 0x0000d12404107981 */ /* 0x000e24000c1e1100 */
[----:B0-----:R-:W-:-:S05]  /*bdb0*/  PRMT R3, R16, 0x8880, RZ ;  /* 0x0000888010037816 */ /* 0x001fca00000000ff */
[----:B------:R-:W-:-:S07]  /*bdc0*/  IMAD R2, R3, R18, RZ ;  /* 0x0000001203027224 */ /* 0x000fce00078e02ff */
.L_x_501:
[----:B------:R-:W-:Y:S05]  /*bdd0*/  BSYNC B1 ;  /* 0x0000000000017941 */ /* 0x000fea0003800000 */
.L_x_500:
        /* <DEDUP_REMOVED lines=11> */
.L_x_503:
[----:B------:R-:W-:Y:S05]  /*be90*/  BSYNC B1 ;  /* 0x0000000000017941 */ /* 0x000fea0003800000 */
.L_x_502:
[----:B0-----:R-:W-:Y:S01]  /*bea0*/  @!P4 IMAD R3, R130, R17, R2 ;  /* 0x000000118203c224 */ /* 0x001fe200078e0202 */
[----:B------:R-:W-:Y:S04]  /*beb0*/  BSSY B1, `(.L_x_504) ;  /* 0x0000006000017945 */ /* 0x000fe80003800000 */
[----:B------:R0:W-:Y:S01]  /*bec0*/  @!P4 STG.E.U8 desc[UR36][R8.64+0xd0], R3 ;  /* 0x0000d0030800c986 */ /* 0x0001e2000c101124 */
[----:B------:R-:W-:Y:S05]  /*bed0*/  @P3 BRA `(.L_x_505) ;  /* 0x00000000000c3947 */ /* 0x000fea0003800000 */
[----:B------:R-:W0:Y:S02]  /*bee0*/  LDG.E.U8 R16, desc[UR36][R22.64+0xd1] ;  /* 0x0000d12416107981 */ /* 0x000e24000c1e1100 */
[----:B0-----:R-:W-:-:S05]  /*bef0*/  PRMT R3, R16, 0x8880, RZ ;  /* 0x0000888010037816 */ /* 0x001fca00000000ff */
[----:B------:R-:W-:-:S07]  /*bf00*/  IMAD R2, R3, R18, RZ ;  /* 0x0000001203027224 */ /* 0x000fce00078e02ff */
.L_x_505:
[----:B------:R-:W-:Y:S05]  /*bf10*/  BSYNC B1 ;  /* 0x0000000000017941 */ /* 0x000fea0003800000 */
.L_x_504:
[----:B------:R-:W-:Y:S01]  /*bf20*/  @!P3 IMAD R131, R131, R17, R2 ;  /* 0x000000118383b224 */ /* 0x000fe200078e0202 */
[----:B------:R-:W-:Y:S04]  /*bf30*/  BSSY B1, `(.L_x_506) ;  /* 0x0000006000017945 */ /* 0x000fe80003800000 */
[----:B------:R0:W-:Y:S01]  /*bf40*/  @!P3 STG.E.U8 desc[UR36][R8.64+0xd1], R131 ;  /* 0x0000d1830800b986 */ /* 0x0001e2000c101124 */
[----:B------:R-:W-:Y:S05]  /*bf50*/  @P5 BRA `(.L_x_507) ;  /* 0x00000000000c5947 */ /* 0x000fea0003800000 */
[----:B------:R-:W0:Y:S02]  /*bf60*/  LDG.E.U8 R16, desc[UR36][R4.64+0xd8] ;  /* 0x0000d82404107981 */ /* 0x000e24000c1e1100 */
[----:B0-----:R-:W-:-:S05]  /*bf70*/  PRMT R3, R16, 0x8880, RZ ;  /* 0x0000888010037816 */ /* 0x001fca00000000ff */
[----:B------:R-:W-:-:S07]  /*bf80*/  IMAD R2, R3, R18, RZ ;  /* 0x0000001203027224 */ /* 0x000fce00078e02ff */
.L_x_507:
[----:B------:R-:W-:Y:S05]  /*bf90*/  BSYNC B1 ;  /* 0x0000000000017941 */ /* 0x000fea0003800000 */
.L_x_506:
[----:B0-----:R-:W-:Y:S01]  /*bfa0*/  @!P5 IMAD R3, R132, R17, R2 ;  /* 0x000000118403d224 */ /* 0x001fe200078e0202 */
[----:B------:R-:W-:Y:S04]  /*bfb0*/  BSSY B1, `(.L_x_508) ;  /* 0x0000006000017945 */ /* 0x000fe80003800000 */
[----:B------:R0:W-:Y:S01]  /*bfc0*/  @!P5 STG.E.U8 desc[UR36][R6.64+0xd8], R3 ;  /* 0x0000d8030600d986 */ /* 0x0001e2000c101124 */
[----:B------:R-:W-:Y:S05]  /*bfd0*/  @P0 BRA `(.L_x_509) ;  /* 0x00000000000c0947 */ /* 0x000fea0003800000 */
[----:B------:R-:W0:Y:S02]  /*bfe0*/  LDG.E.U8 R16, desc[UR36][R4.64+0xd9] ;  /* 0x0000d92404107981 */ /* 0x000e24000c1e1100 */
[----:B0-----:R-:W-:-:S05]  /*bff0*/  PRMT R3, R16, 0x8880, RZ ;  /* 0x0000888010037816 */ /* 0x001fca00000000ff */
[----:B------:R-:W-:-:S07]  /*c000*/  IMAD R2, R3, R18, RZ ;  /* 0x0000001203027224 */ /* 0x000fce00078e02ff */
.L_x_509:
[----:B------:R-:W-:Y:S05]  /*c010*/  BSYNC B1 ;  /* 0x0000000000017941 */ /* 0x000fea0003800000 */
.L_x_508:
        /* <DEDUP_REMOVED lines=11> */
.L_x_511:
[----:B------:R-:W-:Y:S05]  /*c0d0*/  BSYNC B1 ;  /* 0x0000000000017941 */ /* 0x000fea0003800000 */
.L_x_510:
[----:B0-----:R-:W-:Y:S01]  /*c0e0*/  @!P4 IMAD R3, R134, R17, R2 ;  /* 0x000000118603c224 */ /* 0x001fe200078e0202 */
[----:B------:R-:W-:Y:S04]  /*c0f0*/  BSSY B1, `(.L_x_512) ;  /* 0x0000006000017945 */ /* 0x000fe80003800000 */
[----:B------:R0:W-:Y:S01]  /*c100*/  @!P4 STG.E.U8 desc[UR36][R8.64+0xd8], R3 ;  /* 0x0000d8030800c986 */ /* 0x0001e2000c101124 */
[----:B------:R-:W-:Y:S05]  /*c110*/  @P3 BRA `(.L_x_513) ;  /* 0x00000000000c3947 */ /* 0x000fea0003800000 */
[----:B------:R-:W0:Y:S02]  /*c120*/  LDG.E.U8 R16, desc[UR36][R22.64+0xd9] ;  /* 0x0000d92416107981 */ /* 0x000e24000c1e1100 */
[----:B0-----:R-:W-:-:S05]  /*c130*/  PRMT R3, R16, 0x8880, RZ ;  /* 0x0000888010037816 */ /* 0x001fca00000000ff */
[----:B------:R-:W-:-:S07]  /*c140*/  IMAD R2, R3, R18, RZ ;  /* 0x0000001203027224 */ /* 0x000fce00078e02ff */
.L_x_513:
[----:B------:R-:W-:Y:S05]  /*c150*/  BSYNC B1 ;  /* 0x0000000000017941 */ /* 0x000fea0003800000 */
.L_x_512:
[----:B------:R-:W-:Y:S01]  /*c160*/  @!P3 IMAD R135, R135, R17, R2 ;  /* 0x000000118787b224 */ /* 0x000fe200078e0202 */
[----:B------:R-:W-:Y:S04]  /*c170*/  BSSY B1, `(.L_x_514) ;  /* 0x0000006000017945 */ /* 0x000fe80003800000 */
[----:B------:R0:W-:Y:S01]  /*c180*/  @!P3 STG.E.U8 desc[UR36][R8.64+0xd9], R135 ;  /* 0x0000d9870800b986 */ /* 0x0001e2000c101124 */
[----:B------:R-:W-:Y:S05]  /*c190*/  @P5 BRA `(.L_x_515) ;  /* 0x00000000000c5947 */ /* 0x000fea0003800000 */
[----:B------:R-:W0:Y:S02]  /*c1a0*/  LDG.E.U8 R16, desc[UR36][R4.64+0xe0] ;  /* 0x0000e02404107981 */ /* 0x000e24000c1e1100 */
[----:B0-----:R-:W-:-:S05]  /*c1b0*/  PRMT R3, R16, 0x8880, RZ ;  /* 0x0000888010037816 */ /* 0x001fca00000000ff */
[----:B------:R-:W-:-:S07]  /*c1c0*/  IMAD R2, R3, R18, RZ ;  /* 0x0000001203027224 */ /* 0x000fce00078e02ff */
.L_x_515:
[----:B------:R-:W-:Y:S05]  /*c1d0*/  BSYNC B1 ;  /* 0x0000000000017941 */ /* 0x000fea0003800000 */
.L_x_514:
[----:B0-----:R-:W-:Y:S01]  /*c1e0*/  @!P5 IMAD R3, R136, R17, R2 ;  /* 0x000000118803d224 */ /* 0x001fe200078e0202 */
[----:B------:R-:W-:Y:S04]  /*c1f0*/  BSSY B1, `(.L_x_516) ;  /* 0x0000006000017945 */ /* 0x000fe80003800000 */
[----:B------:R0:W-:Y:S01]  /*c200*/  @!P5 STG.E.U8 desc[UR36][R6.64+0xe0], R3 ;  /* 0x0000e0030600d986 */ /* 0x0001e2000c101124 */
[----:B------:R-:W-:Y:S05]  /*c210*/  @P0 BRA `(.L_x_517) ;  /* 0x00000000000c0947 */ /* 0x000fea0003800000 */
[----:B------:R-:W0:Y:S02]  /*c220*/  LDG.E.U8 R16, desc[UR36][R4.64+0xe1] ;  /* 0x0000e12404107981 */ /* 0x000e24000c1e1100 */
[----:B0-----:R-:W-:-:S05]  /*c230*/  PRMT R3, R16, 0x8880, RZ ;  /* 0x0000888010037816 */ /* 0x001fca00000000ff */
[----:B------:R-:W-:-:S07]  /*c240*/  IMAD R2, R3, R18, RZ ;  /* 0x0000001203027224 */ /* 0x000fce00078e02ff */
.L_x_517:
[----:B------:R-:W-:Y:S05]  /*c250*/  BSYNC B1 ;  /* 0x0000000000017941 */ /* 0x000fea0003800000 */
.L_x_516:
        /* <DEDUP_REMOVED lines=11> */
.L_x_519:
[----:B------:R-:W-:Y:S05]  /*c310*/  BSYNC B1 ;  /* 0x0000000000017941 */ /* 0x000fea0003800000 */
.L_x_518:
[----:B0-----:R-:W-:Y:S01]  /*c320*/  @!P4 IMAD R3, R138, R17, R2 ;  /* 0x000000118a03c224 */ /* 0x001fe200078e0202 */
[----:B------:R-:W-:Y:S04]  /*c330*/  BSSY B1, `(.L_x_520) ;  /* 0x0000006000017945 */ /* 0x000fe80003800000 */
[----:B------:R0:W-:Y:S01]  /*c340*/  @!P4 STG.E.U8 desc[UR36][R8.64+0xe0], R3 ;  /* 0x0000e0030800c986 */ /* 0x0001e2000c101124 */
[----:B------:R-:W-:Y:S05]  /*c350*/  @P3 BRA `(.L_x_521) ;  /* 0x00000000000c3947 */ /* 0x000fea0003800000 */
[----:B------:R-:W0:Y:S02]  /*c360*/  LDG.E.U8 R16, desc[UR36][R22.64+0xe1] ;  /* 0x0000e12416107981 */ /* 0x000e24000c1e1100 */
[----:B0-----:R-:W-:-:S05]  /*c370*/  PRMT R3, R16, 0x8880, RZ ;  /* 0x0000888010037816 */ /* 0x001fca00000000ff */
[----:B------:R-:W-:-:S07]  /*c380*/  IMAD R2, R3, R18, RZ ;  /* 0x0000001203027224 */ /* 0x000fce00078e02ff */
.L_x_521:
[----:B------:R-:W-:Y:S05]  /*c390*/  BSYNC B1 ;  /* 0x0000000000017941 */ /* 0x000fea0003800000 */
.L_x_520:
[----:B------:R-:W-:Y:S01]  /*c3a0*/  @!P3 IMAD R139, R139, R17, R2 ;  /* 0x000000118b8bb224 */ /* 0x000fe200078e0202 */
[----:B------:R-:W-:Y:S04]  /*c3b0*/  BSSY B1, `(.L_x_522) ;  /* 0x0000006000017945 */ /* 0x000fe80003800000 */
[----:B------:R0:W-:Y:S01]  /*c3c0*/  @!P3 STG.E.U8 desc[UR36][R8.64+0xe1], R139 ;  /* 0x0000e18b0800b986 */ /* 0x0001e2000c101124 */
[----:B------:R-:W-:Y:S05]  /*c3d0*/  @P5 BRA `(.L_x_523) ;  /* 0x00000000000c5947 */ /* 0x000fea0003800000 */
[----:B------:R-:W0:Y:S02]  /*c3e0*/  LDG.E.U8 R16, desc[UR36][R4.64+0xe8] ;  /* 0x0000e82404107981 */ /* 0x000e24000c1e1100 */
[----:B0-----:R-:W-:-:S05]  /*c3f0*/  PRMT R3, R16, 0x8880, RZ ;  /* 0x0000888010037816 */ /* 0x001fca00000000ff */
[----:B------:R-:W-:-:S07]  /*c400*/  IMAD R2, R3, R18, RZ ;  /* 0x0000001203027224 */ /* 0x000fce00078e02ff */
.L_x_523:
[----:B------:R-:W-:Y:S05]  /*c410*/  BSYNC B1 ;  /* 0x0000000000017941 */ /* 0x000fea0003800000 */
.L_x_522:
[----:B0-----:R-:W-:Y:S01]  /*c420*/  @!P5 IMAD R3, R140, R17, R2 ;  /* 0x000000118c03d224 */ /* 0x001fe200078e0202 */
[----:B------:R-:W-:Y:S04]  /*c430*/  BSSY B1, `(.L_x_524) ;  /* 0x0000006000017945 */ /* 0x000fe80003800000 */
[----:B------:R0:W-:Y:S01]  /*c440*/  @!P5 STG.E.U8 desc[UR36][R6.64+0xe8], R3 ;  /* 0x0000e8030600d986 */ /* 0x0001e2000c101124 */
[----:B------:R-:W-:Y:S05]  /*c450*/  @P0 BRA `(.L_x_525) ;  /* 0x00000000000c0947 */ /* 0x000fea0003800000 */
[----:B------:R-:W0:Y:S02]  /*c460*/  LDG.E.U8 R16, desc[UR36][R4.64+0xe9] ;  /* 0x0000e92404107981 */ /* 0x000e24000c1e1100 */
[----:B0-----:R-:W-:-:S05]  /*c470*/  PRMT R3, R16, 0x8880, RZ ;  /* 0x0000888010037816 */ /* 0x001fca00000000ff */
[----:B------:R-:W-:-:S07]  /*c480*/  IMAD R2, R3, R18, RZ ;  /* 0x0000001203027224 */ /* 0x000fce00078e02ff */
.L_x_525:
[----:B------:R-:W-:Y:S05]  /*c490*/  BSYNC B1 ;  /* 0x0000000000017941 */ /* 0x000fea0003800000 */
.L_x_524:
        /* <DEDUP_REMOVED lines=11> */
.L_x_527:
[----:B------:R-:W-:Y:S05]  /*c550*/  BSYNC B1 ;  /* 0x0000000000017941 */ /* 0x000fea0003800000 */
.L_x_526:
[----:B0-----:R-:W-:Y:S01]  /*c560*/  @!P4 IMAD R3, R142, R17, R2 ;  /* 0x000000118e03c224 */ /* 0x001fe200078e0202 */
[----:B------:R-:W-:Y:S04]  /*c570*/  BSSY B1, `(.L_x_528) ;  /* 0x0000006000017945 */ /* 0x000fe80003800000 */
[----:B------:R0:W-:Y:S01]  /*c580*/  @!P4 STG.E.U8 desc[UR36][R8.64+0xe8], R3 ;  /* 0x0000e8030800c986 */ /* 0x0001e2000c101124 */
[----:B------:R-:W-:Y:S05]  /*c590*/  @P3 BRA `(.L_x_529) ;  /* 0x00000000000c3947 */ /* 0x000fea0003800000 */
[----:B------:R-:W0:Y:S02]  /*c5a0*/  LDG.E.U8 R16, desc[UR36][R22.64+0xe9] ;  /* 0x0000e92416107981 */ /* 0x000e24000c1e1100 */
[----:B0-----:R-:W-:-:S05]  /*c5b0*/  PRMT R3, R16, 0x8880, RZ ;  /* 0x0000888010037816 */ /* 0x001fca00000000ff */
[----:B------:R-:W-:-:S07]  /*c5c0*/  IMAD R2, R3, R18, RZ ;  /* 0x0000001203027224 */ /* 0x000fce00078e02ff */
.L_x_529:
[----:B------:R-:W-:Y:S05]  /*c5d0*/  BSYNC B1 ;  /* 0x0000000000017941 */ /* 0x000fea0003800000 */
.L_x_528:
[----:B------:R-:W-:Y:S01]  /*c5e0*/  @!P3 IMAD R143, R143, R17, R2 ;  /* 0x000000118f8fb224 */ /* 0x000fe200078e0202 */
[----:B------:R-:W-:Y:S04]  /*c5f0*/  BSSY B1, `(.L_x_530) ;  /* 0x0000006000017945 */ /* 0x000fe80003800000 */
[----:B------:R0:W-:Y:S01]  /*c600*/  @!P3 STG.E.U8 desc[UR36][R8.64+0xe9], R143 ;  /* 0x0000e98f0800b986 */ /* 0x0001e2000c101124 */
[----:B------:R-:W-:Y:S05]  /*c610*/  @P5 BRA `(.L_x_531) ;  /* 0x00000000000c5947 */ /* 0x000fea0003800000 */
[----:B------:R-:W0:Y:S02]  /*c620*/  LDG.E.U8 R16, desc[UR36][R4.64+0xf0] ;  /* 0x0000f02404107981 */ /* 0x000e24000c1e1100 */
[----:B0-----:R-:W-:-:S05]  /*c630*/  PRMT R3, R16, 0x8880, RZ ;  /* 0x0000888010037816 */ /* 0x001fca00000000ff */
[----:B------:R-:W-:-:S07]  /*c640*/  IMAD R2, R3, R18, RZ ;  /* 0x0000001203027224 */ /* 0x000fce00078e02ff */
.L_x_531:
[----:B------:R-:W-:Y:S05]  /*c650*/  BSYNC B1 ;  /* 0x0000000000017941 */ /* 0x000fea0003800000 */
.L_x_530:
[----:B0-----:R-:W-:Y:S01]  /*c660*/  @!P5 IMAD R3, R144, R17, R2 ;  /* 0x000000119003d224 */ /* 0x001fe200078e0202 */
[----:B------:R-:W-:Y:S04]  /*c670*/  BSSY B1, `(.L_x_532) ;  /* 0x0000006000017945 */ /* 0x000fe80003800000 */
[----:B------:R0:W-:Y:S01]  /*c680*/  @!P5 STG.E.U8 desc[UR36][R6.64+0xf0], R3 ;  /* 0x0000f0030600d986 */ /* 0x0001e2000c101124 */
[----:B------:R-:W-:Y:S05]  /*c690*/  @P0 BRA `(.L_x_533) ;  /* 0x00000000000c0947 */ /* 0x000fea0003800000 */
[----:B------:R-:W0:Y:S02]  /*c6a0*/  LDG.E.U8 R16, desc[UR36][R4.64+0xf1] ;  /* 0x0000f12404107981 */ /* 0x000e24000c1e1100 */
[----:B0-----:R-:W-:-:S05]  /*c6b0*/  PRMT R3, R16, 0x8880, RZ ;  /* 0x0000888010037816 */ /* 0x001fca00000000ff */
[----:B------:R-:W-:-:S07]  /*c6c0*/  IMAD R2, R3, R18, RZ ;  /* 0x0000001203027224 */ /* 0x000fce00078e02ff */
.L_x_533:
[----:B------:R-:W-:Y:S05]  /*c6d0*/  BSYNC B1 ;  /* 0x0000000000017941 */ /* 0x000fea0003800000 */
.L_x_532:
[C---:B------:R-:W-:Y:S01]  /*c6e0*/  ISETP.LT.OR P4, PT, R0.reuse, 0xf1, !P1 ;  /* 0x000000f10000780c */ /* 0x040fe20004f81670 */
[----:B------:R-:W-:Y:S01]  /*c6f0*/  @!P0 IMAD R145, R145, R17, R2 ;  /* 0x0000001191918224 */ /* 0x000fe200078e0202 */
[----:B------:R-:W-:Y:S01]  /*c700*/  BSSY B1, `(.L_x_534) ;  /* 0x000000a000017945 */ /* 0x000fe20003800000 */
[C---:B------:R-:W-:Y:S02]  /*c710*/  ISETP.LT.OR P3, PT, R0.reuse, 0xf2, !P1 ;  /* 0x000000f20000780c */ /* 0x040fe40004f61670 */
        /* <DEDUP_REMOVED lines=8> */
.L_x_535:
[----:B------:R-:W-:Y:S05]  /*c7a0*/  BSYNC B1 ;  /* 0x0000000000017941 */ /* 0x000fea0003800000 */
.L_x_534:
[----:B0-----:R-:W-:Y:S01]  /*c7b0*/  @!P4 IMAD R3, R146, R17, R2 ;  /* 0x000000119203c224 */ /* 0x001fe200078e0202 */
[----:B------:R-:W-:Y:S04]  /*c7c0*/  BSSY B1, `(.L_x_536) ;  /* 0x0000006000017945 */ /* 0x000fe80003800000 */
[----:B------:R0:W-:Y:S01]  /*c7d0*/  @!P4 STG.E.U8 desc[UR36][R8.64+0xf0], R3 ;  /* 0x0000f0030800c986 */ /* 0x0001e2000c101124 */
[----:B------:R-:W-:Y:S05]  /*c7e0*/  @P3 BRA `(.L_x_537) ;  /* 0x00000000000c3947 */ /* 0x000fea0003800000 */
[----:B------:R-:W0:Y:S02]  /*c7f0*/  LDG.E.U8 R16, desc[UR36][R22.64+0xf1] ;  /* 0x0000f12416107981 */ /* 0x000e24000c1e1100 */
[----:B0-----:R-:W-:-:S05]  /*c800*/  PRMT R3, R16, 0x8880, RZ ;  /* 0x0000888010037816 */ /* 0x001fca00000000ff */
[----:B------:R-:W-:-:S07]  /*c810*/  IMAD R2, R3, R18, RZ ;  /* 0x0000001203027224 */ /* 0x000fce00078e02ff */
.L_x_537:
[----:B------:R-:W-:Y:S05]  /*c820*/  BSYNC B1 ;  /* 0x0000000000017941 */ /* 0x000fea0003800000 */
.L_x_536:
[----:B------:R-:W-:Y:S01]  /*c830*/  @!P3 IMAD R147, R147, R17, R2 ;  /* 0x000000119393b224 */ /* 0x000fe200078e0202 */
[----:B------:R-:W-:Y:S04]  /*c840*/  BSSY B1, `(.L_x_538) ;  /* 0x0000006000017945 */ /* 0x000fe80003800000 */
[----:B------:R0:W-:Y:S01]  /*c850*/  @!P3 STG.E.U8 desc[UR36][R8.64+0xf1], R147 ;  /* 0x0000f1930800b986 */ /* 0x0001e2000c101124 */
[----:B------:R-:W-:Y:S05]  /*c860*/  @P0 BRA `(.L_x_539) ;  /* 0x00000000000c0947 */ /* 0x000fea0003800000 */
[----:B------:R-:W0:Y:S02]  /*c870*/  LDG.E.U8 R16, desc[UR36][R4.64+0xf8] ;  /* 0x0000f82404107981 */ /* 0x000e24000c1e1100 */
[----:B0-----:R-:W-:-:S05]  /*c880*/  PRMT R3, R16, 0x8880, RZ ;  /* 0x0000888010037816 */ /* 0x001fca00000000ff */
[----:B------:R-:W-:-:S07]  /*c890*/  IMAD R2, R3, R18, RZ ;  /* 0x0000001203027224 */ /* 0x000fce00078e02ff */
.L_x_539:
[----:B------:R-:W-:Y:S05]  /*c8a0*/  BSYNC B1 ;  /* 0x0000000000017941 */ /* 0x000fea0003800000 */
.L_x_538:
[----:B0-----:R-:W-:Y:S01]  /*c8b0*/  @!P0 IMAD R3, R148, R17, R2 ;  /* 0x0000001194038224 */ /* 0x001fe200078e0202 */
[----:B------:R-:W-:Y:S04]  /*c8c0*/  BSSY B1, `(.L_x_540) ;  /* 0x0000006000017945 */ /* 0x000fe80003800000 */
[----:B------:R0:W-:Y:S01]  /*c8d0*/  @!P0 STG.E.U8 desc[UR36][R6.64+0xf8], R3 ;  /* 0x0000f80306008986 */ /* 0x0001e2000c101124 */
[----:B------:R-:W-:Y:S05]  /*c8e0*/  @P2 BRA `(.L_x_541) ;  /* 0x00000000000c2947 */ /* 0x000fea0003800000 */
[----:B------:R-:W0:Y:S02]  /*c8f0*/  LDG.E.U8 R16, desc[UR36][R4.64+0xf9] ;  /* 0x0000f92404107981 */ /* 0x000e24000c1e1100 */
[----:B0-----:R-:W-:-:S05]  /*c900*/  PRMT R3, R16, 0x8880, RZ ;  /* 0x0000888010037816 */ /* 0x001fca00000000ff */
[----:B------:R-:W-:-:S07]  /*c910*/  IMAD R2, R3, R18, RZ ;  /* 0x0000001203027224 */ /* 0x000fce00078e02ff */
.L_x_541:
[----:B------:R-:W-:Y:S05]  /*c920*/  BSYNC B1 ;  /* 0x0000000000017941 */ /* 0x000fea0003800000 */
.L_x_540:
[----:B------:R-:W-:Y:S01]  /*c930*/  @!P2 IMAD R149, R149, R17, R2 ;  /* 0x000000119595a224 */ /* 0x000fe200078e0202 */
[----:B------:R-:W-:Y:S04]  /*c940*/  BSSY B1, `(.L_x_542) ;  /* 0x0000006000017945 */ /* 0x000fe80003800000 */
[----:B------:R0:W-:Y:S01]  /*c950*/  @!P2 STG.E.U8 desc[UR36][R6.64+0xf9], R149 ;  /* 0x0000f9950600a986 */ /* 0x0001e2000c101124 */
[----:B------:R-:W-:Y:S05]  /*c960*/  @P5 BRA `(.L_x_543) ;  /* 0x00000000000c5947 */ /* 0x000fea0003800000 */
[----:B------:R-:W0:Y:S02]  /*c970*/  LDG.E.U8 R16, desc[UR36][R22.64+0xf8] ;  /* 0x0000f82416107981 */ /* 0x000e24000c1e1100 */
[----:B0-----:R-:W-:-:S05]  /*c980*/  PRMT R3, R16, 0x8880, RZ ;  /* 0x0000888010037816 */ /* 0x001fca00000000ff */
[----:B------:R-:W-:-:S07]  /*c990*/  IMAD R2, R3, R18, RZ ;  /* 0x0000001203027224 */ /* 0x000fce00078e02ff */
.L_x_543:
[----:B------:R-:W-:Y:S05]  /*c9a0*/  BSYNC B1 ;  /* 0x0000000000017941 */ /* 0x000fea0003800000 */
.L_x_542:
[----:B0-----:R-:W-:Y:S01]  /*c9b0*/  @!P5 IMAD R3, R150, R17, R2 ;  /* 0x000000119603d224 */ /* 0x001fe200078e0202 */
[----:B------:R-:W-:Y:S01]  /*c9c0*/  ISETP.LT.OR P1, PT, R0, 0xfa, !P1 ;  /* 0x000000fa0000780c */ /* 0x000fe20004f21670 */
[----:B------:R-:W-:Y:S03]  /*c9d0*/  BSSY B1, `(.L_x_544) ;  /* 0x0000006000017945 */ /* 0x000fe60003800000 */
[----:B------:R0:W-:Y:S09]  /*c9e0*/  @!P5 STG.E.U8 desc[UR36][R8.64+0xf8], R3 ;  /* 0x0000f8030800d986 */ /* 0x0001f2000c101124 */
[----:B------:R-:W-:Y:S05]  /*c9f0*/  @P1 BRA `(.L_x_545) ;  /* 0x00000000000c1947 */ /* 0x000fea0003800000 */
[----:B------:R-:W0:Y:S02]  /*ca00*/  LDG.E.U8 R16, desc[UR36][R22.64+0xf9] ;  /* 0x0000f92416107981 */ /* 0x000e24000c1e1100 */
[----:B0-----:R-:W-:-:S05]  /*ca10*/  PRMT R3, R16, 0x8880, RZ ;  /* 0x0000888010037816 */ /* 0x001fca00000000ff */
[----:B------:R-:W-:-:S07]  /*ca20*/  IMAD R2, R3, R18, RZ ;  /* 0x0000001203027224 */ /* 0x000fce00078e02ff */
.L_x_545:
[----:B------:R-:W-:Y:S05]  /*ca30*/  BSYNC B1 ;  /* 0x0000000000017941 */ /* 0x000fea0003800000 */
.L_x_544:
[----:B------:R-:W-:Y:S01]  /*ca40*/  IMAD R151, R151, R17, R2 ;  /* 0x0000001197977224 */ /* 0x000fe200078e0202 */
[----:B------:R-:W-:Y:S06]  /*ca50*/  @P1 BRA `(.L_x_546) ;  /* 0x0000003800181947 */ /* 0x000fec0003800000 */
[----:B------:R0:W-:Y:S01]  /*ca60*/  STG.E.U8 desc[UR36][R8.64+0xf9], R151 ;  /* 0x0000f99708007986 */ /* 0x0001e2000c101124 */
[----:B------:R-:W-:Y:S05]  /*ca70*/  BRA `(.L_x_546) ;  /* 0x0000003800107947 */ /* 0x000fea0003800000 */
.L_x_33:
[----:B------:R-:W2:Y:S04]  /*ca80*/  LDL.LU R2, [R1] ;  /* 0x0000000001027983 */ /* 0x000ea80000300800 */
[----:B------:R-:W3:Y:S04]  /*ca90*/  LDL.LU R3, [R1+0x14] ;  /* 0x0000140001037983 */ /* 0x000ee80000300800 */
[----:B------:R-:W4:Y:S04]  /*caa0*/  LDL.LU R13, [R1+0x94] ;  /* 0x00009400010d7983 */ /* 0x000f280000300800 */
[----:B------:R-:W5:Y:S04]  /*cab0*/  LDL.LU R15, [R1+0x98] ;  /* 0x00009800010f7983 */ /* 0x000f680000300800 */
        /* <DEDUP_REMOVED lines=61> */
[----:B------:R-:W5:Y:S01]  /*ce90*/  LDL.LU R176, [R1+0x194] ;  /* 0x0001940001b07983 */ /* 0x000f620000300800 */
[----:B------:R-:W-:-:S03]  /*cea0*/  ISETP.GE.AND P2, PT, R154, 0x1, PT ;  /* 0x000000019a00780c */ /* 0x000fc60003f46270 */
[----:B------:R-:W5:Y:S04]  /*ceb0*/  LDL.LU R175, [R1+0x198] ;  /* 0x0001980001af7983 */ /* 0x000f680000300800 */
[----:B------:R-:W5:Y:S04]  /*cec0*/  LDL.LU R174, [R1+0x19c] ;  /* 0x00019c0001ae7983 */ /* 0x000f680000300800 */
[----:B------:R-:W5:Y:S04]  /*ced0*/  LDL.LU R173, [R1+0x1a0] ;  /* 0x0001a00001ad7983 */ /* 0x000f680000300800 */
[----:B------:R-:W5:Y:S01]  /*cee0*/  LDL.LU R172, [R1+0x1a4] ;  /* 0x0001a40001ac7983 */ /* 0x000f620000300800 */
[----:B------:R-:W-:-:S03]  /*cef0*/  ISETP.LT.OR P0, PT, R0, 0x1, !P2 ;  /* 0x000000010000780c */ /* 0x000fc60005701670 */
        /* <DEDUP_REMOVED lines=13> */
[----:B--2---:R-:W-:-:S03]  /*cfd0*/  @!P0 IMAD R2, R2, R17, RZ ;  /* 0x0000001102028224 */ /* 0x004fc600078e02ff */
[----:B------:R-:W2:Y:S04]  /*cfe0*/  LDL.LU R158, [R1+0x1dc] ;  /* 0x0001dc00019e7983 */ /* 0x000ea80000300800 */
        /* <DEDUP_REMOVED lines=8> */
[----:B------:R0:W-:Y:S04]  /*d070*/  @!P0 STG.E.U8 desc[UR36][R4.64], R2 ;  /* 0x0000000204008986 */ /* 0x0001e8000c101124 */
[----:B0-----:R-:W3:Y:S01]  /*d080*/  LDL.LU R2, [R1+0x4] ;  /* 0x0000040001027983 */ /* 0x001ee20000300800 */
[----:B------:R-:W-:-:S02]  /*d090*/  ISETP.LT.OR P0, PT, R0, 0x2, !P2 ;  /* 0x000000020000780c */ /* 0x000fc40005701670 */
[----:B------:R-:W-:-:S11]  /*d0a0*/  ISETP.GE.AND P1, PT, R154, 0x9, PT ;  /* 0x000000099a00780c */ /* 0x000fd60003f26270 */
[----:B---3--:R-:W-:-:S05]  /*d0b0*/  @!P0 IMAD R2, R2, R17, RZ ;  /* 0x0000001102028224 */ /* 0x008fca00078e02ff */
[----:B------:R0:W-:Y:S04]  /*d0c0*/  @!P0 STG.E.U8 desc[UR36][R4.64+0x1], R2 ;  /* 0x0000010204008986 */ /* 0x0001e8000c101124 */
[----:B0-----:R-:W3:Y:S01]  /*d0d0*/  LDL.LU R2, [R1+0x8] ;  /* 0x0000080001027983 */ /* 0x001ee20000300800 */
[----:B------:R-:W-:-:S13]  /*d0e0*/  ISETP.LT.OR P0, PT, R0, 0x1, !P1 ;  /* 0x000000010000780c */ /* 0x000fda0004f01670 */
[----:B---3--:R-:W-:-:S05]  /*d0f0*/  @!P0 IMAD R2, R2, R17, RZ ;  /* 0x0000001102028224 */ /* 0x008fca00078e02ff */
[----:B------:R0:W-:Y:S04]  /*d100*/  @!P0 STG.E.U8 desc[UR36][R10.64], R2 ;  /* 0x000000020a008986 */ /* 0x0001e8000c101124 */
[----:B0-----:R-:W3:Y:S01]  /*d110*/  LDL.LU R2, [R1+0xc] ;  /* 0x00000c0001027983 */ /* 0x001ee20000300800 */
[C---:B------:R-:W-:Y:S02]  /*d120*/  ISETP.LT.OR P0, PT, R0.reuse, 0x2, !P1 ;  /* 0x000000020000780c */ /* 0x040fe40004f01670 */
[C---:B------:R-:W-:Y:S02]  /*d130*/  ISETP.LT.OR P4, PT, R0.reuse, 0x9, !P2 ;  /* 0x000000090000780c */ /* 0x040fe40005781670 */
[C---:B------:R-:W-:Y:S02]  /*d140*/  ISETP.LT.OR P3, PT, R0.reuse, 0xa, !P2 ;  /* 0x0000000a0000780c */ /* 0x040fe40005761670 */
[----:B------:R-:W-:-:S07]  /*d150*/  ISETP.LT.OR P5, PT, R0, 0x9, !P1 ;  /* 0x000000090000780c */ /* 0x000fce0004fa1670 */
[----:B---3--:R-:W-:-:S05]  /*d160*/  @!P0 IMAD R2, R2, R17, RZ ;  /* 0x0000001102028224 */ /* 0x008fca00078e02ff */
[----:B------:R0:W-:Y:S04]  /*d170*/  @!P0 STG.E.U8 desc[UR36][R10.64+0x1], R2 ;  /* 0x000001020a008986 */ /* 0x0001e8000c101124 */
[----:B0-----:R-:W3:Y:S01]  /*d180*/  LDL.LU R2, [R1+0x10] ;  /* 0x0000100001027983 */ /* 0x001ee20000300800 */
[-C--:B------:R-:W-:Y:S01]  /*d190*/  @!P3 IMAD R3, R3, R17.reuse, RZ ;  /* 0x000000110303b224 */ /* 0x080fe200078e02ff */
[----:B------:R-:W-:Y:S01]  /*d1a0*/  ISETP.LT.OR P0, PT, R0, 0xa, !P1 ;  /* 0x0000000a0000780c */ /* 0x000fe20004f01670 */
[----:B---3--:R-:W-:-:S05]  /*d1b0*/  @!P4 IMAD R2, R2, R17, RZ ;  /* 0x000000110202c224 */ /* 0x008fca00078e02ff */
[----:B------:R0:W-:Y:S04]  /*d1c0*/  @!P4 STG.E.U8 desc[UR36][R4.64+0x8], R2 ;  /* 0x000008020400c986 */ /* 0x0001e8000c101124 */
[----:B0-----:R-:W3:Y:S01]  /*d1d0*/  LDL.LU R2, [R1+0x18] ;  /* 0x0000180001027983 */ /* 0x001ee20000300800 */
[----:B------:R-:W-:-:S03]  /*d1e0*/  ISETP.LT.OR P4, PT, R0, 0x11, !P2 ;  /* 0x000000110000780c */ /* 0x000fc60005781670 */
[----:B------:R0:W-:Y:S04]  /*d1f0*/  @!P3 STG.E.U8 desc[UR36][R4.64+0x9], R3 ;  /* 0x000009030400b986 */ /* 0x0001e8000c101124 */
[----:B0-----:R-:W4:Y:S01]  /*d200*/  LDL.LU R3, [R1+0x24] ;  /* 0x0000240001037983 */ /* 0x001f220000300800 */
[----:B---3--:R-:W-:-:S05]  /*d210*/  @!P5 IMAD R2, R2, R17, RZ ;  /* 0x000000110202d224 */ /* 0x008fca00078e02ff */
[----:B------:R0:W-:Y:S04]  /*d220*/  @!P5 STG.E.U8 desc[UR36][R10.64+0x8], R2 ;  /* 0x000008020a00d986 */ /* 0x0001e8000c101124 */
[----:B0-----:R-:W3:Y:S02]  /*d230*/  LDL.LU R2, [R1+0x1c] ;  /* 0x00001c0001027983 */ /* 0x001ee40000300800 */
[----:B---3--:R-:W-:-:S05]  /*d240*/  @!P0 IMAD R2, R2, R17, RZ ;  /* 0x0000001102028224 */ /* 0x008fca00078e02ff */
[----:B------:R0:W-:Y:S04]  /*d250*/  @!P0 STG.E.U8 desc[UR36][R10.64+0x9], R2 ;  /* 0x000009020a008986 */ /* 0x0001e8000c101124 */
[----:B0-----:R-:W3:Y:S01]  /*d260*/  LDL.LU R2, [R1+0x20] ;  /* 0x0000200001027983 */ /* 0x001ee20000300800 */
[C---:B------:R-:W-:Y:S02]  /*d270*/  ISETP.LT.OR P3, PT, R0.reuse, 0x12, !P2 ;  /* 0x000000120000780c */ /* 0x040fe40005761670 */
[----:B------:R-:W-:Y:S01]  /*d280*/  ISETP.LT.OR P5, PT, R0, 0x11, !P1 ;  /* 0x000000110000780c */ /* 0x000fe20004fa1670 */
[----:B---3--:R-:W-:-:S05]  /*d290*/  @!P4 IMAD R2, R2, R17, RZ ;  /* 0x000000110202c224 */ /* 0x008fca00078e02ff */
[----:B------:R0:W-:Y:S04]  /*d2a0*/  @!P4 STG.E.U8 desc[UR36][R4.64+0x10], R2 ;  /* 0x000010020400c986 */ /* 0x0001e8000c101124 */
[----:B0-----:R-:W3:Y:S01]  /*d2b0*/  LDL.LU R2, [R1+0x28] ;  /* 0x0000280001027983 */ /* 0x001ee20000300800 */
[----:B----4-:R-:W-:-:S05]  /*d2c0*/  @!P3 IMAD R3, R3, R17, RZ ;  /* 0x000000110303b224 */ /* 0x010fca00078e02ff */
[----:B------:R0:W-:Y:S04]  /*d2d0*/  @!P3 STG.E.U8 desc[UR36][R4.64+0x11], R3 ;  /* 0x000011030400b986 */ /* 0x0001e8000c101124 */
[----:B0-----:R-:W4:Y:S01]  /*d2e0*/  LDL.LU R3, [R1+0x34] ;  /* 0x0000340001037983 */ /* 0x001f220000300800 */
[----:B---3--:R-:W-:-:S05]  /*d2f0*/  @!P5 IMAD R2, R2, R17, RZ ;  /* 0x000000110202d224 */ /* 0x008fca00078e02ff */
[----:B------:R0:W-:Y:S04]  /*d300*/  @!P5 STG.E.U8 desc[UR36][R10.64+0x10], R2 ;  /* 0x000010020a00d986 */ /* 0x0001e8000c101124 */
[----:B0-----:R-:W3:Y:S01]  /*d310*/  LDL.LU R2, [R1+0x2c] ;  /* 0x00002c0001027983 */ /* 0x001ee20000300800 */
[C---:B------:R-:W-:Y:S02]  /*d320*/  ISETP.LT.OR P0, PT, R0.reuse, 0x12, !P1 ;  /* 0x000000120000780c */ /* 0x040fe40004f01670 */
[----:B------:R-:W-:-:S11]  /*d330*/  ISETP.LT.OR P4, PT, R0, 0x19, !P2 ;  /* 0x000000190000780c */ /* 0x000fd60005781670 */
        /* <DEDUP_REMOVED lines=35> */
[----:B------:R-:W-:-:S13]  /*d570*/  ISETP.LT.OR P5, PT, R0, 0x2a, !P2 ;  /* 0x0000002a0000780c */ /* 0x000fda00057a1670 */
[----:B----4-:R-:W-:-:S05]  /*d580*/  @!P5 IMAD R3, R3, R17, RZ ;  /* 0x000000110303d224 */ /* 0x010fca00078e02ff */
[----:B------:R-:W-:Y:S01]  /*d590*/  @!P5 STG.E.U8 desc[UR36][R4.64+0x29], R3 ;  /* 0x000029030400d986 */ /* 0x000fe2000c101124 */
[----:B---3--:R-:W-:-:S05]  /*d5a0*/  @!P4 IMAD R2, R2, R17, RZ ;  /* 0x000000110202c224 */ /* 0x008fca00078e02ff */
[----:B------:R0:W-:Y:S04]  /*d5b0*/  @!P4 STG.E.U8 desc[UR36][R4.64+0x28], R2 ;  /* 0x000028020400c986 */ /* 0x0001e8000c101124 */
[----:B0-----:R-:W3:Y:S04]  /*d5c0*/  LDL.LU R2, [R1+0x58] ;  /* 0x0000580001027983 */ /* 0x001ee80000300800 */
[----:B------:R-:W4:Y:S01]  /*d5d0*/  LDL.LU R3, [R1+0x5c] ;  /* 0x00005c0001037983 */ /* 0x000f220000300800 */
[C---:B------:R-:W-:Y:S02]  /*d5e0*/  ISETP.LT.OR P0, PT, R0.reuse, 0x29, !P1 ;  /* 0x000000290000780c */ /* 0x040fe40004f01670 */
[----:B------:R-:W-:-:S11]  /*d5f0*/  ISETP.LT.OR P3, PT, R0, 0x2a, !P1 ;  /* 0x0000002a0000780c */ /* 0x000fd60004f61670 */
[----:B---3--:R-:W-:-:S05]  /*d600*/  @!P0 IMAD R2, R2, R17, RZ ;  /* 0x0000001102028224 */ /* 0x008fca00078e02ff */
[----:B------:R0:W-:Y:S04]  /*d610*/  @!P0 STG.E.U8 desc[UR36][R10.64+0x28], R2 ;  /* 0x000028020a008986 */ /* 0x0001e8000c101124 */
[----:B0-----:R-:W3:Y:S01]  /*d620*/  LDL.LU R2, [R1+0x60] ;  /* 0x0000600001027983 */ /* 0x001ee20000300800 */
[----:B----4-:R-:W-:-:S05]  /*d630*/  @!P3 IMAD R3, R3, R17, RZ ;  /* 0x000000110303b224 */ /* 0x010fca00078e02ff */
[----:B------:R0:W-:Y:S04]  /*d640*/  @!P3 STG.E.U8 desc[UR36][R10.64+0x29], R3 ;  /* 0x000029030a00b986 */ /* 0x0001e8000c101124 */
[----:B0-----:R-:W4:Y:S01]  /*d650*/  LDL.LU R3, [R1+0x64] ;  /* 0x0000640001037983 */ /* 0x001f220000300800 */
        /* <DEDUP_REMOVED lines=49> */
[C---:B------:R-:W-:Y:S02]  /*d970*/  ISETP.LT.OR P5, PT, R0.reuse, 0x4a, !P2 ;  /* 0x0000004a0000780c */ /* 0x040fe400057a1670 */
[C---:B------:R-:W-:Y:S02]  /*d980*/  ISETP.LT.OR P0, PT, R0.reuse, 0x49, !P1 ;  /* 0x000000490000780c */ /* 0x040fe40004f01670 */
[----:B------:R-:W-:-:S09]  /*d990*/  ISETP.LT.OR P3, PT, R0, 0x4a, !P1 ;  /* 0x0000004a0000780c */ /* 0x000fd20004f61670 */
[-C--:B------:R-:W-:Y:S02]  /*d9a0*/  @!P5 IMAD R13, R13, R17.reuse, RZ ;  /* 0x000000110d0dd224 */ /* 0x080fe400078e02ff */
[-C--:B-----5:R-:W-:Y:S02]  /*d9b0*/  @!P0 IMAD R15, R15, R17.reuse, RZ ;  /* 0x000000110f0f8224 */ /* 0x0a0fe400078e02ff */
[----:B------:R-:W-:Y:S01]  /*d9c0*/  @!P3 IMAD R21, R21, R17, RZ ;  /* 0x000000111515b224 */ /* 0x000fe200078e02ff */
[----:B------:R0:W-:Y:S01]  /*d9d0*/  @!P5 STG.E.U8 desc[UR36][R4.64+0x49], R13 ;  /* 0x0000490d0400d986 */ /* 0x0001e2000c101124 */
[----:B------:R-:W-:-:S13]  /*d9e0*/  ISETP.LT.OR P5, PT, R0, 0x52, !P2 ;  /* 0x000000520000780c */ /* 0x000fda00057a1670 */
[-C--:B------:R-:W-:Y:S02]  /*d9f0*/  @!P5 IMAD R23, R23, R17.reuse, RZ ;  /* 0x000000111717d224 */ /* 0x080fe400078e02ff */
[----:B---3--:R-:W-:-:S05]  /*da00*/  @!P4 IMAD R2, R2, R17, RZ ;  /* 0x000000110202c224 */ /* 0x008fca00078e02ff */
[----:B------:R-:W-:Y:S01]  /*da10*/  @!P4 STG.E.U8 desc[UR36][R4.64+0x48], R2 ;  /* 0x000048020400c986 */ /* 0x000fe2000c101124 */
[----:B------:R-:W-:-:S03]  /*da20*/  ISETP.LT.OR P4, PT, R0, 0x51, !P2 ;  /* 0x000000510000780c */ /* 0x000fc60005781670 */
[----:B------:R1:W-:Y:S01]  /*da30*/  @!P0 STG.E.U8 desc[UR36][R10.64+0x48], R15 ;  /* 0x0000480f0a008986 */ /* 0x0003e2000c101124 */
[----:B------:R-:W-:-:S03]  /*da40*/  ISETP.LT.OR P0, PT, R0, 0x51, !P1 ;  /* 0x000000510000780c */ /* 0x000fc60004f01670 */
[----:B------:R3:W-:Y:S01]  /*da50*/  @!P3 STG.E.U8 desc[UR36][R10.64+0x49], R21 ;  /* 0x000049150a00b986 */ /* 0x0007e2000c101124 */
[----:B------:R-:W-:-:S05]  /*da60*/  ISETP.LT.OR P3, PT, R0, 0x52, !P1 ;  /* 0x000000520000780c */ /* 0x000fca0004f61670 */
[----:B----4-:R-:W-:-:S05]  /*da70*/  @!P4 IMAD R3, R3, R17, RZ ;  /* 0x000000110303c224 */ /* 0x010fca00078e02ff */
[----:B------:R4:W-:Y:S01]  /*da80*/  @!P4 STG.E.U8 desc[UR36][R4.64+0x50], R3 ;  /* 0x000050030400c986 */ /* 0x0009e2000c101124 */
[----:B------:R-:W-:Y:S01]  /*da90*/  ISETP.LT.OR P4, PT, R0, 0x59, !P2 ;  /* 0x000000590000780c */ /* 0x000fe20005781670 */
[-C--:B0-----:R-:W-:Y:S02]  /*daa0*/  @!P0 IMAD R13, R235, R17.reuse, RZ ;  /* 0x00000011eb0d8224 */ /* 0x081fe400078e02ff */
[----:B------:R0:W-:Y:S01]  /*dab0*/  @!P5 STG.E.U8 desc[UR36][R4.64+0x51], R23 ;  /* 0x000051170400d986 */ /* 0x0001e2000c101124 */
[----:B-1----:R-:W-:Y:S01]  /*dac0*/  @!P3 IMAD R15, R234, R17, RZ ;  /* 0x00000011ea0fb224 */ /* 0x002fe200078e02ff */
[C---:B------:R-:W-:Y:S02]  /*dad0*/  ISETP.LT.OR P5, PT, R0.reuse, 0x5a, !P2 ;  /* 0x0000005a0000780c */ /* 0x040fe400057a1670 */
[----:B------:R1:W-:Y:S01]  /*dae0*/  @!P0 STG.E.U8 desc[UR36][R10.64+0x50], R13 ;  /* 0x0000500d0a008986 */ /* 0x0003e2000c101124 */
[----:B------:R-:W-:-:S05]  /*daf0*/  ISETP.LT.OR P0, PT, R0, 0x59, !P1 ;  /* 0x000000590000780c */ /* 0x000fca0004f01670 */
[----:B---3--:R-:W-:Y:S01]  /*db00*/  @!P4 IMAD R21, R233, R17, RZ ;  /* 0x00000011e915c224 */ /* 0x008fe200078e02ff */
[----:B------:R3:W-:Y:S01]  /*db10*/  @!P3 STG.E.U8 desc[UR36][R10.64+0x51], R15 ;  /* 0x0000510f0a00b986 */ /* 0x0007e2000c101124 */
[----:B------:R-:W-:-:S03]  /*db20*/  ISETP.LT.OR P3, PT, R0, 0x5a, !P1 ;  /* 0x0000005a0000780c */ /* 0x000fc60004f61670 */
[----:B------:R5:W-:Y:S01]  /*db30*/  @!P4 STG.E.U8 desc[UR36][R4.64+0x58], R21 ;  /* 0x000058150400c986 */ /* 0x000be2000c101124 */
[----:B------:R-:W-:Y:S01]  /*db40*/  ISETP.LT.OR P4, PT, R0, 0x61, !P2 ;  /* 0x000000610000780c */ /* 0x000fe20005781670 */
[-C--:B----4-:R-:W-:Y:S02]  /*db50*/  @!P5 IMAD R3, R232, R17.reuse, RZ ;  /* 0x00000011e803d224 */ /* 0x090fe400078e02ff */
[----:B0-----:R-:W-:-:S03]  /*db60*/  @!P0 IMAD R23, R231, R17, RZ ;  /* 0x00000011e7178224 */ /* 0x001fc600078e02ff */
[----:B------:R0:W-:Y:S01]  /*db70*/  @!P5 STG.E.U8 desc[UR36][R4.64+0x59], R3 ;  /* 0x000059030400d986 */ /* 0x0001e2000c101124 */
[----:B------:R-:W-:Y:S02]  /*db80*/  ISETP.LT.OR P5, PT, R0, 0x62, !P2 ;  /* 0x000000620000780c */ /* 0x000fe400057a1670 */
[-C--:B-1----:R-:W-:Y:S01]  /*db90*/  @!P3 IMAD R13, R230, R17.reuse, RZ ;  /* 0x00000011e60db224 */ /* 0x082fe200078e02ff */
[----:B------:R1:W-:Y:S01]  /*dba0*/  @!P0 STG.E.U8 desc[UR36][R10.64+0x58], R23 ;  /* 0x000058170a008986 */ /* 0x0003e2000c101124 */
[C---:B------:R-:W-:Y:S02]  /*dbb0*/  ISETP.LT.OR P0, PT, R0.reuse, 0x61, !P1 ;  /* 0x000000610000780c */ /* 0x040fe40004f01670 */
[----:B---3--:R-:W-:Y:S01]  /*dbc0*/  @!P4 IMAD R15, R229, R17, RZ ;  /* 0x00000011e50fc224 */ /* 0x008fe200078e02ff */
[----:B------:R3:W-:Y:S01]  /*dbd0*/  @!P3 STG.E.U8 desc[UR36][R10.64+0x59], R13 ;  /* 0x0000590d0a00b986 */ /* 0x0007e2000c101124 */
[----:B------:R-:W-:-:S03]  /*dbe0*/  ISETP.LT.OR P3, PT, R0, 0x62, !P1 ;  /* 0x000000620000780c */ /* 0x000fc60004f61670 */
[----:B------:R4:W-:Y:S01]  /*dbf0*/  @!P4 STG.E.U8 desc[UR36][R4.64+0x60], R15 ;  /* 0x0000600f0400c986 */ /* 0x0009e2000c101124 */
[----:B------:R-:W-:Y:S01]  /*dc00*/  ISETP.LT.OR P4, PT, R0, 0x69, !P2 ;  /* 0x000000690000780c */ /* 0x000fe20005781670 */
[----:B-----5:R-:W-:-:S04]  /*dc10*/  @!P5 IMAD R21, R228, R17, RZ ;  /* 0x00000011e415d224 */ /* 0x020fc800078e02ff */
[-C--:B0-----:R-:W-:Y:S01]  /*dc20*/  @!P0 IMAD R3, R227, R17.reuse, RZ ;  /* 0x00000011e3038224 */ /* 0x081fe200078e02ff */
        /* <DEDUP_REMOVED lines=10> */
[----:B----4-:R-:W-:-:S04]  /*dcd0*/  @!P5 IMAD R15, R224, R17, RZ ;  /* 0x00000011e00fd224 */ /* 0x010fc800078e02ff */
        /* <DEDUP_REMOVED lines=195> */
[-C--:B--2---:R-:W-:Y:S01]  /*e910*/  @!P3 IMAD R21, R158, R17.reuse, RZ ;  /* 0x000000119e15b224 */ /* 0x084fe200078e02ff */
[----:B------:R2:W-:Y:S01]  /*e920*/  @!P0 STG.E.U8 desc[UR36][R10.64+0xe8], R15 ;  /* 0x0000e80f0a008986 */ /* 0x0005e2000c101124 */
[C---:B------:R-:W-:Y:S02]  /*e930*/  ISETP.LT.OR P0, PT, R0.reuse, 0xf1, !P1 ;  /* 0x000000f10000780c */ /* 0x040fe40004f01670 */
[----:B-1----:R-:W-:Y:S01]  /*e940*/  @!P4 IMAD R3, R157, R17, RZ ;  /* 0x000000119d03c224 */ /* 0x002fe200078e02ff */
[----:B------:R1:W-:Y:S01]  /*e950*/  @!P3 STG.E.U8 desc[UR36][R10.64+0xe9], R21 ;  /* 0x0000e9150a00b986 */ /* 0x0003e2000c101124 */
[----:B------:R-:W-:-:S03]  /*e960*/  ISETP.LT.OR P3, PT, R0, 0xf2, !P1 ;  /* 0x000000f20000780c */ /* 0x000fc60004f61670 */
[----:B------:R4:W-:Y:S01]  /*e970*/  @!P4 STG.E.U8 desc[UR36][R4.64+0xf0], R3 ;  /* 0x0000f0030400c986 */ /* 0x0009e2000c101124 */
[----:B------:R-:W-:Y:S01]  /*e980*/  ISETP.LT.OR P4, PT, R0, 0xf9, !P2 ;  /* 0x000000f90000780c */ /* 0x000fe20005781670 */
[----:B---3--:R-:W-:-:S04]  /*e990*/  @!P5 IMAD R23, R156, R17, RZ ;  /* 0x000000119c17d224 */ /* 0x008fc800078e02ff */
[-C--:B0-----:R-:W-:Y:S01]  /*e9a0*/  @!P0 IMAD R13, R153, R17.reuse, RZ ;  /* 0x00000011990d8224 */ /* 0x081fe200078e02ff */
[----:B------:R0:W-:Y:S01]  /*e9b0*/  @!P5 STG.E.U8 desc[UR36][R4.64+0xf1], R23 ;  /* 0x0000f1170400d986 */ /* 0x0001e2000c101124 */
[----:B------:R-:W-:Y:S02]  /*e9c0*/  ISETP.LT.OR P2, PT, R0, 0xfa, !P2 ;  /* 0x000000fa0000780c */ /* 0x000fe40005741670 */
[-C--:B--2---:R-:W-:Y:S01]  /*e9d0*/  @!P3 IMAD R15, R152, R17.reuse, RZ ;  /* 0x00000011980fb224 */ /* 0x084fe200078e02ff */
[----:B------:R2:W-:Y:S01]  /*e9e0*/  @!P0 STG.E.U8 desc[UR36][R10.64+0xf0], R13 ;  /* 0x0000f00d0a008986 */ /* 0x0005e2000c101124 */
[----:B------:R-:W-:Y:S02]  /*e9f0*/  ISETP.GE.AND P0, PT, R154, 0x81, PT ;  /* 0x000000819a00780c */ /* 0x000fe40003f06270 */
[----:B-1----:R-:W-:Y:S01]  /*ea00*/  @!P4 IMAD R21, R22, R17, RZ ;  /* 0x000000111615c224 */ /* 0x002fe200078e02ff */
[C---:B------:R-:W-:Y:S01]  /*ea10*/  ISETP.LT.OR P5, PT, R0.reuse, 0xf9, !P1 ;  /* 0x000000f90000780c */ /* 0x040fe20004fa1670 */
[----:B------:R1:W-:Y:S01]  /*ea20*/  @!P3 STG.E.U8 desc[UR36][R10.64+0xf1], R15 ;  /* 0x0000f10f0a00b986 */ /* 0x0003e2000c101124 */
[----:B------:R-:W-:-:S02]  /*ea30*/  ISETP.LT.OR P1, PT, R0, 0xfa, !P1 ;  /* 0x000000fa0000780c */ /* 0x000fc40004f21670 */
[C---:B------:R-:W-:Y:S01]  /*ea40*/  ISETP.LT.OR P3, PT, R0.reuse, 0x1, !P0 ;  /* 0x000000010000780c */ /* 0x040fe20004761670 */
[----:B------:R-:W-:Y:S01]  /*ea50*/  @!P4 STG.E.U8 desc[UR36][R4.64+0xf8], R21 ;  /* 0x0000f8150400c986 */ /* 0x000fe2000c101124 */
[----:B------:R-:W-:Y:S01]  /*ea60*/  ISETP.LT.OR P4, PT, R0, 0x2, !P0 ;  /* 0x000000020000780c */ /* 0x000fe20004781670 */
[----:B----4-:R-:W-:-:S05]  /*ea70*/  @!P2 IMAD R3, R20, R17, RZ ;  /* 0x000000111403a224 */ /* 0x010fca00078e02ff */
[----:B------:R3:W-:Y:S01]  /*ea80*/  @!P2 STG.E.U8 desc[UR36][R4.64+0xf9], R3 ;  /* 0x0000f9030400a986 */ /* 0x0007e2000c101124 */
[-C--:B0-----:R-:W-:Y:S02]  /*ea90*/  @!P5 IMAD R23, R14, R17.reuse, RZ ;  /* 0x000000110e17d224 */ /* 0x081fe400078e02ff */
[-C--:B--2---:R-:W-:Y:S01]  /*eaa0*/  @!P1 IMAD R13, R12, R17.reuse, RZ ;  /* 0x000000110c0d9224 */ /* 0x084fe200078e02ff */
[----:B------:R-:W-:Y:S01]  /*eab0*/  ISETP.GE.AND P2, PT, R154, 0x89, PT ;  /* 0x000000899a00780c */ /* 0x000fe20003f46270 */
[-C--:B-1----:R-:W-:Y:S02]  /*eac0*/  @!P3 IMAD R15, R24, R17.reuse, RZ ;  /* 0x00000011180fb224 */ /* 0x082fe400078e02ff */
[----:B------:R-:W-:Y:S01]  /*ead0*/  @!P4 IMAD R25, R25, R17, RZ ;  /* 0x000000111919c224 */ /* 0x000fe200078e02ff */
[----:B------:R-:W-:Y:S01]  /*eae0*/  @!P5 STG.E.U8 desc[UR36][R10.64+0xf8], R23 ;  /* 0x0000f8170a00d986 */ /* 0x000fe2000c101124 */
[----:B------:R-:W-:-:S03]  /*eaf0*/  ISETP.LT.OR P5, PT, R0, 0x1, !P2 ;  /* 0x000000010000780c */ /* 0x000fc600057a1670 */
[----:B------:R-:W-:Y:S01]  /*eb00*/  @!P1 STG.E.U8 desc[UR36][R10.64+0xf9], R13 ;  /* 0x0000f90d0a009986 */ /* 0x000fe2000c101124 */
[----:B------:R-:W-:-:S03]  /*eb10*/  ISETP.LT.OR P1, PT, R0, 0x2, !P2 ;  /* 0x000000020000780c */ /* 0x000fc60005721670 */
[----:B------:R-:W-:Y:S01]  /*eb20*/  @!P3 STG.E.U8 desc[UR36][R6.64], R15 ;  /* 0x0000000f0600b986 */ /* 0x000fe2000c101124 */
[----:B------:R-:W-:-:S03]  /*eb30*/  ISETP.LT.OR P3, PT, R0, 0x9, !P0 ;  /* 0x000000090000780c */ /* 0x000fc60004761670 */
[----:B------:R-:W-:Y:S01]  /*eb40*/  @!P4 STG.E.U8 desc[UR36][R6.64+0x1], R25 ;  /* 0x000001190600c986 */ /* 0x000fe2000c101124 */
[----:B------:R-:W-:Y:S01]  /*eb50*/  ISETP.LT.OR P4, PT, R0, 0xa, !P0 ;  /* 0x0000000a0000780c */ /* 0x000fe20004781670 */
[----:B---3--:R-:W-:-:S04]  /*eb60*/  @!P5 IMAD R3, R26, R17, RZ ;  /* 0x000000111a03d224 */ /* 0x008fc800078e02ff */
[----:B------:R-:W-:-:S04]  /*eb70*/  @!P1 IMAD R27, R27, R17, RZ ;  /* 0x000000111b1b9224 */ /* 0x000fc800078e02ff */
[-C--:B------:R-:W-:Y:S01]  /*eb80*/  @!P3 IMAD R5, R28, R17.reuse, RZ ;  /* 0x000000111c05b224 */ /* 0x080fe200078e02ff */
[----:B------:R0:W-:Y:S03]  /*eb90*/  @!P5 STG.E.U8 desc[UR36][R8.64], R3 ;  /* 0x000000030800d986 */ /* 0x0001e6000c101124 */
[----:B------:R-:W-:Y:S01]  /*eba0*/  @!P4 IMAD R29, R29, R17, RZ ;  /* 0x000000111d1dc224 */ /* 0x000fe200078e02ff */
[----:B------:R-:W-:Y:S01]  /*ebb0*/  @!P1 STG.E.U8 desc[UR36][R8.64+0x1], R27 ;  /* 0x0000011b08009986 */ /* 0x000fe2000c101124 */
[C---:B------:R-:W-:Y:S02]  /*ebc0*/  ISETP.LT.OR P5, PT, R0.reuse, 0x9, !P2 ;  /* 0x000000090000780c */ /* 0x040fe400057a1670 */
[C---:B------:R-:W-:Y:S01]  /*ebd0*/  ISETP.LT.OR P1, PT, R0.reuse, 0xa, !P2 ;  /* 0x0000000a0000780c */ /* 0x040fe20005721670 */
[----:B------:R-:W-:Y:S01]  /*ebe0*/  @!P3 STG.E.U8 desc[UR36][R6.64+0x8], R5 ;  /* 0x000008050600b986 */ /* 0x000fe2000c101124 */
[----:B------:R-:W-:-:S03]  /*ebf0*/  ISETP.LT.OR P3, PT, R0, 0x11, !P0 ;  /* 0x000000110000780c */ /* 0x000fc60004761670 */
[----:B------:R-:W-:Y:S01]  /*ec00*/  @!P4 STG.E.U8 desc[UR36][R6.64+0x9], R29 ;  /* 0x0000091d0600c986 */ /* 0x000fe2000c101124 */
[----:B------:R-:W-:-:S05]  /*ec10*/  ISETP.LT.OR P4, PT, R0, 0x12, !P0 ;  /* 0x000000120000780c */ /* 0x000fca0004781670 */
[-C--:B0-----:R-:W-:Y:S02]  /*ec20*/  @!P5 IMAD R3, R30, R17.reuse, RZ ;  /* 0x000000111e03d224 */ /* 0x081fe400078e02ff */
[-C--:B------:R-:W-:Y:S02]  /*ec30*/  @!P1 IMAD R31, R31, R17.reuse, RZ ;  /* 0x000000111f1f9224 */ /* 0x080fe400078e02ff */
[-C--:B------:R-:W-:Y:S01]  /*ec40*/  @!P3 IMAD R11, R32, R17.reuse, RZ ;  /* 0x00000011200bb224 */ /* 0x080fe200078e02ff */
[----:B------:R0:W-:Y:S03]  /*ec50*/  @!P5 STG.E.U8 desc[UR36][R8.64+0x8], R3 ;  /* 0x000008030800d986 */ /* 0x0001e6000c101124 */
[----:B------:R-:W-:Y:S01]  /*ec60*/  @!P4 IMAD R33, R33, R17, RZ ;  /* 0x000000112121c224 */ /* 0x000fe200078e02ff */
[----:B------:R-:W-:Y:S01]  /*ec70*/  @!P1 STG.E.U8 desc[UR36][R8.64+0x9], R31 ;  /* 0x0000091f08009986 */ /* 0x000fe2000c101124 */
[----:B------:R-:W-:-:S02]  /*ec80*/  ISETP.LT.OR P5, PT, R0, 0x11, !P2 ;  /* 0x000000110000780c */ /* 0x000fc400057a1670 */
        /* <DEDUP_REMOVED lines=301> */
[----:B------:R1:W-:Y:S01]  /*ff60*/  @!P3 STG.E.U8 desc[UR36][R6.64+0xd8], R5 ;  /* 0x0000d8050600b986 */ /* 0x0003e2000c101124 */
        /* <DEDUP_REMOVED lines=15> */
[-C--:B-1----:R-:W-:Y:S02]  /*10060*/  @!P5 IMAD R5, R138, R17.reuse, RZ ;  /* 0x000000118a05d224 */ /* 0x082fe400078e02ff */
[-C--:B------:R-:W-:Y:S02]  /*10070*/  @!P1 IMAD R139, R139, R17.reuse, RZ ;  /* 0x000000118b8b9224 */ /* 0x080fe400078e02ff */
[-C--:B0-----:R-:W-:Y:S01]  /*10080*/  @!P3 IMAD R3, R140, R17.reuse, RZ ;  /* 0x000000118c03b224 */ /* 0x081fe200078e02ff */
[----:B------:R0:W-:Y:S03]  /*10090*/  @!P5 STG.E.U8 desc[UR36][R8.64+0xe0], R5 ;  /* 0x0000e0050800d986 */ /* 0x0001e6000c101124 */
[----:B------:R-:W-:Y:S01]  /*100a0*/  @!P4 IMAD R141, R141, R17, RZ ;  /* 0x000000118d8dc224 */ /* 0x000fe200078e02ff */
[----:B------:R-:W-:Y:S01]  /*100b0*/  @!P1 STG.E.U8 desc[UR36][R8.64+0xe1], R139 ;  /* 0x0000e18b08009986 */ /* 0x000fe2000c101124 */
[----:B------:R-:W-:-:S03]  /*100c0*/  ISETP.LT.OR P1, PT, R0, 0xe9, !P2 ;  /* 0x000000e90000780c */ /* 0x000fc60005721670 */
[----:B------:R1:W-:Y:S01]  /*100d0*/  @!P3 STG.E.U8 desc[UR36][R6.64+0xe8], R3 ;  /* 0x0000e8030600b986 */ /* 0x0003e2000c101124 */
[----:B------:R-:W-:-:S03]  /*100e0*/  ISETP.LT.OR P3, PT, R0, 0xea, !P2 ;  /* 0x000000ea0000780c */ /* 0x000fc60005761670 */
[----:B------:R-:W-:Y:S01]  /*100f0*/  @!P4 STG.E.U8 desc[UR36][R6.64+0xe9], R141 ;  /* 0x0000e98d0600c986 */ /* 0x000fe2000c101124 */
[C---:B------:R-:W-:Y:S02]  /*10100*/  ISETP.LT.OR P4, PT, R0.reuse, 0xf2, !P0 ;  /* 0x000000f20000780c */ /* 0x040fe40004781670 */
[----:B------:R-:W-:-:S03]  /*10110*/  ISETP.LT.OR P5, PT, R0, 0xf1, !P0 ;  /* 0x000000f10000780c */ /* 0x000fc600047a1670 */
[----:B--2---:R-:W-:-:S04]  /*10120*/  @!P1 IMAD R11, R142, R17, RZ ;  /* 0x000000118e0b9224 */ /* 0x004fc800078e02ff */
[----:B------:R-:W-:-:S04]  /*10130*/  @!P3 IMAD R143, R143, R17, RZ ;  /* 0x000000118f8fb224 */ /* 0x000fc800078e02ff */
[-C--:B------:R-:W-:Y:S02]  /*10140*/  @!P4 IMAD R145, R145, R17.reuse, RZ ;  /* 0x000000119191c224 */ /* 0x080fe400078e02ff */
[----:B0-----:R-:W-:Y:S01]  /*10150*/  @!P5 IMAD R5, R144, R17, RZ ;  /* 0x000000119005d224 */ /* 0x001fe200078e02ff */
[----:B------:R0:W-:Y:S01]  /*10160*/  @!P1 STG.E.U8 desc[UR36][R8.64+0xe8], R11 ;  /* 0x0000e80b08009986 */ /* 0x0001e2000c101124 */
[----:B------:R-:W-:-:S03]  /*10170*/  ISETP.LT.OR P1, PT, R0, 0xf1, !P2 ;  /* 0x000000f10000780c */ /* 0x000fc60005721670 */
[----:B------:R-:W-:Y:S01]  /*10180*/  @!P3 STG.E.U8 desc[UR36][R8.64+0xe9], R143 ;  /* 0x0000e98f0800b986 */ /* 0x000fe2000c101124 */
[----:B------:R-:W-:-:S03]  /*10190*/  ISETP.LT.OR P3, PT, R0, 0xf9, !P0 ;  /* 0x000000f90000780c */ /* 0x000fc60004761670 */
[----:B------:R-:W-:Y:S01]  /*101a0*/  @!P4 STG.E.U8 desc[UR36][R6.64+0xf1], R145 ;  /* 0x0000f1910600c986 */ /* 0x000fe2000c101124 */
[C---:B------:R-:W-:Y:S02]  /*101b0*/  ISETP.LT.OR P4, PT, R0.reuse, 0xf2, !P2 ;  /* 0x000000f20000780c */ /* 0x040fe40005781670 */
[C---:B------:R-:W-:Y:S01]  /*101c0*/  ISETP.LT.OR P0, PT, R0.reuse, 0xfa, !P0 ;  /* 0x000000fa0000780c */ /* 0x040fe20004701670 */
[----:B------:R2:W-:Y:S01]  /*101d0*/  @!P5 STG.E.U8 desc[UR36][R6.64+0xf0], R5 ;  /* 0x0000f0050600d986 */ /* 0x0005e2000c101124 */
[C---:B------:R-:W-:Y:S02]  /*101e0*/  ISETP.LT.OR P5, PT, R0.reuse, 0xf9, !P2 ;  /* 0x000000f90000780c */ /* 0x040fe400057a1670 */
[----:B------:R-:W-:Y:S01]  /*101f0*/  ISETP.LT.OR P2, PT, R0, 0xfa, !P2 ;  /* 0x000000fa0000780c */ /* 0x000fe20005741670 */
[-C--:B-1----:R-:W-:Y:S02]  /*10200*/  @!P1 IMAD R3, R146, R17.reuse, RZ ;  /* 0x0000001192039224 */ /* 0x082fe400078e02ff */
[----:B0-----:R-:W-:-:S04]  /*10210*/  @!P3 IMAD R11, R148, R17, RZ ;  /* 0x00000011940bb224 */ /* 0x001fc800078e02ff */
[-C--:B------:R-:W-:Y:S02]  /*10220*/  @!P4 IMAD R147, R147, R17.reuse, RZ ;  /* 0x000000119393c224 */ /* 0x080fe400078e02ff */
[-C--:B------:R-:W-:Y:S02]  /*10230*/  @!P0 IMAD R149, R149, R17.reuse, RZ ;  /* 0x0000001195958224 */ /* 0x080fe400078e02ff */
[-C--:B--2---:R-:W-:Y:S02]  /*10240*/  @!P5 IMAD R5, R150, R17.reuse, RZ ;  /* 0x000000119605d224 */ /* 0x084fe400078e02ff */
[----:B------:R-:W-:Y:S01]  /*10250*/  @!P2 IMAD R151, R151, R17, RZ ;  /* 0x000000119797a224 */ /* 0x000fe200078e02ff */
[----:B------:R0:W-:Y:S04]  /*10260*/  @!P1 STG.E.U8 desc[UR36][R8.64+0xf0], R3 ;  /* 0x0000f00308009986 */ /* 0x0001e8000c101124 */
[----:B------:R0:W-:Y:S04]  /*10270*/  @!P4 STG.E.U8 desc[UR36][R8.64+0xf1], R147 ;  /* 0x0000f1930800c986 */ /* 0x0001e8000c101124 */
[----:B------:R0:W-:Y:S04]  /*10280*/  @!P3 STG.E.U8 desc[UR36][R6.64+0xf8], R11 ;  /* 0x0000f80b0600b986 */ /* 0x0001e8000c101124 */
[----:B------:R0:W-:Y:S04]  /*10290*/  @!P0 STG.E.U8 desc[UR36][R6.64+0xf9], R149 ;  /* 0x0000f99506008986 */ /* 0x0001e8000c101124 */
[----:B------:R0:W-:Y:S04]  /*102a0*/  @!P5 STG.E.U8 desc[UR36][R8.64+0xf8], R5 ;  /* 0x0000f8050800d986 */ /* 0x0001e8000c101124 */
[----:B------:R0:W-:Y:S02]  /*102b0*/  @!P2 STG.E.U8 desc[UR36][R8.64+0xf9], R151 ;  /* 0x0000f9970800a986 */ /* 0x0001e4000c101124 */
.L_x_546:
[----:B------:R-:W-:Y:S05]  /*102c0*/  BSYNC B0 ;  /* 0x0000000000007941 */ /* 0x000fea0003800000 */
.L_x_32:
[----:B0-----:R-:W2:Y:S04]  /*102d0*/  LDL.LU R3, [R1+0x200] ;  /* 0x0002000001037983 */ /* 0x001ea80000300800 */
[----:B------:R-:W2:Y:S01]  /*102e0*/  LDL.LU R2, [R1+0x204] ;  /* 0x0002040001027983 */ /* 0x000ea20000300800 */
[----:B------:R-:W-:Y:S01]  /*102f0*/  ULDC UR4, c[0x0][0xc] ;  /* 0x0000030000047ab9 */ /* 0x000fe20000000800 */
[----:B------:R-:W-:Y:S01]  /*10300*/  ULDC UR5, c[0x0][0x10] ;  /* 0x0000040000057ab9 */ /* 0x000fe20000000800 */
[----:B------:R-:W2:Y:S01]  /*10310*/  LDC R5, c[0x0][0x14] ;  /* 0x00000500ff057b82 */ /* 0x000ea20000000800 */
[----:B------:R-:W-:Y:S01]  /*10320*/  UIMAD.WIDE.U32 UR4, UR4, UR5, URZ ;  /* 0x00000005040472a5 */ /* 0x000fe2000f8e003f */
[----:B------:R-:W-:Y:S01]  /*10330*/  PRMT R0, RZ, 0x7610, R0 ;  /* 0x00007610ff007816 */ /* 0x000fe20000000000 */
[----:B------:R-:W-:Y:S01]  /*10340*/  UMOV UR41, 0xffffffff ;  /* 0xffffffff00297882 */ /* 0x000fe20000000000 */
[----:B------:R-:W-:-:S03]  /*10350*/  UMOV UR43, 0xffffffff ;  /* 0xffffffff002b7882 */ /* 0x000fc60000000000 */
[----:B--2---:R-:W-:-:S04]  /*10360*/  IMAD.WIDE.U32 R2, R5, UR4, R2 ;  /* 0x0000000405027c25 */ /* 0x004fc8000f8e0002 */
[----:B------:R-:W-:Y:S01]  /*10370*/  IMAD R5, R5, UR5, RZ ;  /* 0x0000000505057c24 */ /* 0x000fe2000f8e02ff */
[----:B------:R-:W-:Y:S01]  /*10380*/  ULDC.64 UR4, c[0x0][0x650] ;  /* 0x0001940000047ab9 */ /* 0x000fe20000000a00 */
[----:B-1-3--:R-:W-:Y:S01]  /*10390*/  IMAD.MOV.U32 R6, RZ, RZ, R2 ;  /* 0x000000ffff067224 */ /* 0x00afe200078e0002 */
[----:B------:R-:W-:Y:S01]  /*103a0*/  ISETP.GE.U32.AND P0, PT, R2, UR4, PT ;  /* 0x0000000402007c0c */ /* 0x000fe2000bf06070 */
[----:B------:R-:W-:-:S05]  /*103b0*/  IMAD.IADD R4, R3, 0x1, R5 ;  /* 0x0000000103047824 */ /* 0x000fca00078e0205 */
[----:B------:R0:W-:Y:S01]  /*103c0*/  STL [R1+0x200], R4 ;  /* 0x0002000401007387 */ /* 0x0001e20000100800 */
[----:B------:R-:W-:-:S03]  /*103d0*/  ISETP.GE.U32.AND.EX P0, PT, R4, UR5, PT, P0 ;  /* 0x0000000504007c0c */ /* 0x000fc6000bf06100 */
[----:B------:R0:W-:Y:S10]  /*103e0*/  STL [R1+0x204], R6 ;  /* 0x0002040601007387 */ /* 0x0001f40000100800 */
[----:B0-----:R-:W-:Y:S05]  /*103f0*/  @P0 BRA `(.L_x_547) ;  /* 0x0000000400880947 */ /* 0x001fea0003800000 */
[----:B------:R-:W0:Y:S01]  /*10400*/  S2UR UR6, SR_CTAID.X ;  /* 0x00000000000679c3 */ /* 0x000e220000002500 */
[----:B------:R-:W-:Y:S01]  /*10410*/  ULDC.64 UR12, c[0x0][0x628] ;  /* 0x00018a00000c7ab9 */ /* 0x000fe20000000a00 */
[----:B------:R-:W-:Y:S01]  /*10420*/  ULDC UR4, c[0x0][0x150] ;  /* 0x0000540000047ab9 */ /* 0x000fe20000000800 */
[----:B------:R-:W-:Y:S01]  /*10430*/  ISETP.NE.U32.AND P0, PT, RZ, UR12, PT ;  /* 0x0000000cff007c0c */ /* 0x000fe2000bf05070 */
[----:B------:R-:W-:Y:S01]  /*10440*/  ULDC UR15, c[0x0][0x630] ;  /* 0x00018c00000f7ab9 */ /* 0x000fe20000000800 */
[----:B------:R-:W-:Y:S01]  /*10450*/  R2UR UR16, R6 ;  /* 0x00000000061072ca */ /* 0x000fe200000e0000 */
[----:B------:R-:W-:Y:S01]  /*10460*/  ULDC UR19, c[0x0][0x154] ;  /* 0x0000550000137ab9 */ /* 0x000fe20000000800 */
[----:B------:R-:W-:Y:S01]  /*10470*/  ISETP.NE.AND.EX P0, PT, RZ, UR13, PT, P0 ;  /* 0x0000000dff007c0c */ /* 0x000fe2000bf05300 */
[----:B------:R-:W1:Y:S01]  /*10480*/  S2UR UR18, SR_CTAID.Y ;  /* 0x00000000001279c3 */ /* 0x000e620000002600 */
[----:B------:R-:W-:Y:S02]  /*10490*/  R2UR UR17, R4 ;  /* 0x00000000041172ca */ /* 0x000fe400000e0000 */
[----:B------:R-:W-:-:S02]  /*104a0*/  R2UR UR10, R6 ;  /* 0x00000000060a72ca */ /* 0x000fc400000e0000 */
[----:B------:R-:W-:Y:S02]  /*104b0*/  R2UR UR11, R4 ;  /* 0x00000000040b72ca */ /* 0x000fe400000e0000 */
[----:B0-----:R-:W-:-:S05]  /*104c0*/  I2FP.F32.U32 R0, UR6 ;  /* 0x0000000600007c45 */ /* 0x001fca0008201000 */
[----:B------:R-:W-:-:S04]  /*104d0*/  FMUL R0, R0, UR4 ;  /* 0x0000000400007c20 */ /* 0x000fc80008400000 */
[----:B------:R0:W2:Y:S01]  /*104e0*/  F2I.U32.TRUNC.NTZ R2, R0 ;  /* 0x0000000000027305 */ /* 0x0000a2000020f000 */
[----:B-1----:R-:W-:Y:S05]  /*104f0*/  @!P0 BRA `(.L_x_548) ;  /* 0x0000000000308947 */ /* 0x002fea0003800000 */
        /* <DEDUP_REMOVED lines=12> */
.L_x_548:
[----:B------:R-:W-:Y:S01]  /*105c0*/  USHF.R.U64 UR43, UR10, UR15, UR11 ;  /* 0x0000000f0a2b7299 */ /* 0x000fe2000800120b */
[----:B0-----:R-:W-:Y:S01]  /*105d0*/  I2FP.F32.U32 R0, UR18 ;  /* 0x0000001200007c45 */ /* 0x001fe20008201000 */
[----:B------:R-:W-:Y:S02]  /*105e0*/  USHF.R.U32.HI UR4, URZ, UR15, UR11 ;  /* 0x0000000f3f047299 */ /* 0x000fe4000801160b */
[----:B------:R-:W-:Y:S02]  /*105f0*/  UIADD3 UR10, UP0, URZ, -UR43, URZ ;  /* 0x8000002b3f0a7290 */ /* 0x000fe4000ff1e03f */
[----:B------:R-:W-:Y:S01]  /*10600*/  FMUL R0, R0, UR19 ;  /* 0x0000001300007c20 */ /* 0x000fe20008400000 */
[----:B------:R-:W-:Y:S01]  /*10610*/  ULDC.64 UR12, c[0x0][0x620] ;  /* 0x00018800000c7ab9 */ /* 0x000fe20000000a00 */
[----:B------:R-:W-:Y:S01]  /*10620*/  UIADD3.X UR4, URZ, ~UR4, URZ, UP0, !UPT ;  /* 0x800000043f047290 */ /* 0x000fe200087fe43f */
[----:B------:R-:W-:Y:S01]  /*10630*/  UMOV UR8, UR16 ;  /* 0x0000001000087c82 */ /* 0x000fe20008000000 */
[----:B------:R-:W-:-:S02]  /*10640*/  UMOV UR9, UR17 ;  /* 0x0000001100097c82 */ /* 0x000fc40008000000 */
[----:B------:R-:W-:Y:S01]  /*10650*/  UIMAD UR4, UR4, UR12, URZ ;  /* 0x0000000c040472a4 */ /* 0x000fe2000f8e023f */
[----:B------:R-:W0:Y:S01]  /*10660*/  F2I.U32.TRUNC.NTZ R0, R0 ;  /* 0x0000000000007305 */ /* 0x000e22000020f000 */
[----:B------:R-:W-:Y:S01]  /*10670*/  UIMAD.WIDE.U32 UR8, UR10, UR12, UR8 ;  /* 0x0000000c0a0872a5 */ /* 0x000fe2000f8e0008 */
[----:B--2---:R-:W-:Y:S01]  /*10680*/  R2UR UR12, R2 ;  /* 0x00000000020c72ca */ /* 0x004fe200000e0000 */
[----:B------:R-:W-:Y:S01]  /*10690*/  UIMAD UR10, UR10, UR13, UR4 ;  /* 0x0000000d0a0a72a4 */ /* 0x000fe2000f8e0204 */
[----:B------:R-:W-:Y:S01]  /*106a0*/  ULDC UR11, c[0x0][0x618] ;  /* 0x00018600000b7ab9 */ /* 0x000fe20000000800 */
[----:B------:R-:W-:Y:S02]  /*106b0*/  ULDC UR21, c[0x0][0x658] ;  /* 0x0001960000157ab9 */ /* 0x000fe40000000800 */
[----:B------:R-:W-:Y:S01]  /*106c0*/  UIADD3 UR9, UR9, UR10, URZ ;  /* 0x0000000a09097290 */ /* 0x000fe2000fffe03f */
[----:B------:R-:W-:Y:S01]  /*106d0*/  UMOV UR15, 0xffffffff ;  /* 0xffffffff000f7882 */ /* 0x000fe20000000000 */
[----:B------:R-:W-:Y:S01]  /*106e0*/  ULDC.64 UR4, c[0x0][0x640] ;  /* 0x0001900000047ab9 */ /* 0x000fe20000000a00 */
[----:B------:R-:W-:Y:S01]  /*106f0*/  USHF.L.U32 UR15, UR15, UR21, URZ ;  /* 0x000000150f0f7299 */ /* 0x000fe2000800063f */
[----:B------:R-:W-:Y:S01]  /*10700*/  ISETP.NE.U32.AND P0, PT, RZ, UR4, PT ;  /* 0x00000004ff007c0c */ /* 0x000fe2000bf05070 */
[----:B------:R-:W-:-:S02]  /*10710*/  USHF.R.U64 UR16, UR8, UR11, UR9 ;  /* 0x0000000b08107299 */ /* 0x000fc40008001209 */
[----:B------:R-:W-:Y:S01]  /*10720*/  USHF.R.U32.HI UR8, URZ, UR11, UR9 ;  /* 0x0000000b3f087299 */ /* 0x000fe20008011609 */
[----:B0-----:R-:W-:Y:S01]  /*10730*/  R2UR UR14, R0 ;  /* 0x00000000000e72ca */ /* 0x001fe200000e0000 */
[----:B------:R-:W-:Y:S01]  /*10740*/  ULDC UR17, c[0x0][0x608] ;  /* 0x0001820000117ab9 */ /* 0x000fe20000000800 */
[----:B------:R-:W-:Y:S01]  /*10750*/  ULOP3.LUT UR42, URZ, UR15, URZ, 0x33, !UPT ;  /* 0x0000000f3f2a7292 */ /* 0x000fe2000f8e333f */
[----:B------:R-:W-:Y:S01]  /*10760*/  ISETP.NE.AND.EX P0, PT, RZ, UR5, PT, P0 ;  /* 0x00000005ff007c0c */ /* 0x000fe2000bf05300 */
[----:B------:R-:W-:Y:S02]  /*10770*/  USHF.R.U64 UR15, UR16, UR17, UR8 ;  /* 0x00000011100f7299 */ /* 0x000fe40008001208 */
[----:B------:R-:W-:Y:S02]  /*10780*/  USHF.R.U32.HI UR8, URZ, UR17, UR8 ;  /* 0x000000113f087299 */ /* 0x000fe40008011608 */
[----:B------:R-:W-:Y:S02]  /*10790*/  UIADD3 UR12, -UR12, URZ, URZ ;  /* 0x0000003f0c0c7290 */ /* 0x000fe4000fffe13f */
[----:B------:R-:W-:Y:S01]  /*107a0*/  USHF.R.U64 UR17, UR15, UR21, UR8 ;  /* 0x000000150f117299 */ /* 0x000fe20008001208 */
[----:B------:R-:W-:Y:S01]  /*107b0*/  UMOV UR19, 0x1 ;  /* 0x0000000100137882 */ /* 0x000fe20000000000 */
[----:B------:R-:W-:Y:S01]  /*107c0*/  ULDC UR13, c[0x0][0x144] ;  /* 0x00005100000d7ab9 */ /* 0x000fe20000000800 */
[----:B------:R-:W-:Y:S01]  /*107d0*/  ULDC UR7, c[0x0][0x600] ;  /* 0x0001800000077ab9 */ /* 0x000fe20000000800 */
[----:B------:R-:W-:-:S02]  /*107e0*/  USHF.L.U32 UR24, UR19, UR21, URZ ;  /* 0x0000001513187299 */ /* 0x000fc4000800063f */
[----:B------:R-:W-:Y:S02]  /*107f0*/  USHF.R.U32.HI UR8, URZ, UR21, UR8 ;  /* 0x000000153f087299 */ /* 0x000fe40008011608 */
[----:B------:R-:W-:Y:S02]  /*10800*/  UIMAD UR21, UR13, UR12, UR6 ;  /* 0x0000000c0d1572a4 */ /* 0x000fe4000f8e0206 */
[----:B------:R-:W-:Y:S02]  /*10810*/  UIADD3 UR20, UR7, -0x1, URZ ;  /* 0xffffffff07147890 */ /* 0x000fe4000fffe03f */
[----:B------:R-:W-:Y:S01]  /*10820*/  UIADD3 UR19, -UR14, URZ, URZ ;  /* 0x0000003f0e137290 */ /* 0x000fe2000fffe13f */
[----:B------:R-:W-:Y:S01]  /*10830*/  ULDC UR25, c[0x0][0x148] ;  /* 0x0000520000197ab9 */ /* 0x000fe20000000800 */
[----:B------:R-:W-:Y:S01]  /*10840*/  ULDC UR22, c[0x0][0x648] ;  /* 0x0001920000167ab9 */ /* 0x000fe20000000800 */
[----:B------:R-:W-:Y:S01]  /*10850*/  ULDC UR23, c[0x0][0x638] ;  /* 0x00018e0000177ab9 */ /* 0x000fe20000000800 */
        /* <DEDUP_REMOVED lines=14> */
.L_x_549:
[----:B------:R-:W-:Y:S01]  /*10940*/  UISETP.NE.AND UP0, UPT, UR46, URZ, UPT ;  /* 0x0000003f2e00728c */ /* 0x000fe2000bf05270 */
[----:B------:R-:W-:Y:S01]  /*10950*/  IMAD.MOV.U32 R0, RZ, RZ, 0x1 ;  /* 0x00000001ff007424 */ /* 0x000fe200078e00ff */
[----:B------:R-:W-:Y:S02]  /*10960*/  USHF.R.U64 UR4, UR6, UR22, UR8 ;  /* 0x0000001606047299 */ /* 0x000fe40008001208 */
[----:B------:R-:W-:Y:S02]  /*10970*/  ULOP3.LUT UR42, UR15, UR42, URZ, 0xc0, !UPT ;  /* 0x0000002a0f2a7292 */ /* 0x000fe4000f8ec03f */
[----:B------:R-:W-:Y:S02]  /*10980*/  UIADD3 UR5, -UR4, URZ, URZ ;  /* 0x0000003f04057290 */ /* 0x000fe4000fffe13f */
[----:B------:R-:W-:Y:S02]  /*10990*/  UIMAD UR42, UR24, UR4, UR42 ;  /* 0x00000004182a72a4 */ /* 0x000fe4000f8e022a */
[----:B------:R-:W-:-:S02]  /*109a0*/  ULOP3.LUT UR16, UR16, UR20, URZ, 0xc0, !UPT ;  /* 0x0000001410107292 */ /* 0x000fc4000f8ec03f */
[----:B------:R-:W-:Y:S02]  /*109b0*/  @UP0 UIMAD UR21, UR25, UR19, UR18 ;  /* 0x00000013191502a4 */ /* 0x000fe4000f8e0212 */
[----:B------:R-:W-:-:S03]  /*109c0*/  UIMAD UR4, UR5, UR23, UR17 ;  /* 0x00000017050472a4 */ /* 0x000fc6000f8e0211 */
[----:B------:R-:W-:Y:S01]  /*109d0*/  ULDC UR5, c[0x0][0x610] ;  /* 0x0001840000057ab9 */ /* 0x000fe20000000800 */
[----:B------:R-:W-:Y:S02]  /*109e0*/  UIMAD UR4, UR4, UR7, UR16 ;  /* 0x00000007040472a4 */ /* 0x000fe4000f8e0210 */
[----:B------:R-:W-:-:S04]  /*109f0*/  UIMAD UR42, UR42, UR5, UR21 ;  /* 0x000000052a2a72a4 */ /* 0x000fc8000f8e0215 */
[----:B------:R-:W-:Y:S02]  /*10a00*/  USEL UR41, UR4, UR42, !UP0 ;  /* 0x0000002a04297287 */ /* 0x000fe4000c000000 */
[----:B------:R-:W-:-:S12]  /*10a10*/  USEL UR42, UR42, UR4, !UP0 ;  /* 0x000000042a2a7287 */ /* 0x000fd8000c000000 */
.L_x_547:
[----:B------:R-:W-:-:S13]  /*10a20*/  LOP3.LUT P0, RZ, R0, 0xff, RZ, 0xc0, !PT ;  /* 0x000000ff00ff7812 */ /* 0x000fda000780c0ff */
[----:B------:R-:W-:Y:S05]  /*10a30*/  @P0 BRA `(.L_x_550) ;  /* 0xffffff0800400947 */ /* 0x000fea000383ffff */
[----:B------:R-:W-:Y:S05]  /*10a40*/  EXIT ;  /* 0x000000000000794d */ /* 0x000fea0003800000 */
.L_x_7:
[----:B------:R-:W2:Y:S01]  /*10a50*/  LDL R5, [R1+0x204] ;  /* 0x0002040001057983 */ /* 0x000ea20000100800 */
[----:B------:R-:W-:-:S03]  /*10a60*/  ULDC.64 UR4, c[0x0][0x650] ;  /* 0x0001940000047ab9 */ /* 0x000fc60000000a00 */
[----:B------:R-:W3:Y:S01]  /*10a70*/  LDL R3, [R1+0x200] ;  /* 0x0002000001037983 */ /* 0x000ee20000100800 */
[----:B------:R-:W-:Y:S01]  /*10a80*/  PRMT R0, RZ, 0x7610, R0 ;  /* 0x00007610ff007816 */ /* 0x000fe20000000000 */
[----:B------:R-:W-:Y:S02]  /*10a90*/  IMAD.MOV.U32 R4, RZ, RZ, -0x1 ;  /* 0xffffffffff047424 */ /* 0x000fe400078e00ff */
[----:B------:R-:W-:Y:S02]  /*10aa0*/  IMAD.MOV.U32 R2, RZ, RZ, -0x1 ;  /* 0xffffffffff027424 */ /* 0x000fe400078e00ff */
[----:B------:R-:W-:Y:S01]  /*10ab0*/  IMAD.MOV.U32 R11, RZ, RZ, -0x1 ;  /* 0xffffffffff0b7424 */ /* 0x000fe200078e00ff */
[----:B--2---:R-:W-:-:S04]  /*10ac0*/  ISETP.GE.U32.AND P0, PT, R5, UR4, PT ;  /* 0x0000000405007c0c */ /* 0x004fc8000bf06070 */
[----:B---3--:R-:W-:-:S13]  /*10ad0*/  ISETP.GE.U32.AND.EX P0, PT, R3, UR5, PT, P0 ;  /* 0x0000000503007c0c */ /* 0x008fda000bf06100 */
        /* <DEDUP_REMOVED lines=21> */
.L_x_552:
[----:B------:R-:W-:Y:S01]  /*10c30*/  USHF.R.U64 UR4, UR14, UR19, UR15 ;  /* 0x000000130e047299 */ /* 0x000fe2000800120f */
[----:B------:R-:W-:Y:S01]  /*10c40*/  R2UR UR7, R3 ;  /* 0x00000000030772ca */ /* 0x000fe200000e0000 */
[----:B------:R-:W-:Y:S02]  /*10c50*/  USHF.R.U32.HI UR5, URZ, UR19, UR15 ;  /* 0x000000133f057299 */ /* 0x000fe4000801160f */
[----:B------:R-:W-:Y:S01]  /*10c60*/  UIADD3 UR13, UP0, URZ, -UR4, URZ ;  /* 0x800000043f0d7290 */ /* 0x000fe2000ff1e03f */
[----:B------:R-:W-:Y:S01]  /*10c70*/  ULDC.64 UR14, c[0x0][0x620] ;  /* 0x00018800000e7ab9 */ /* 0x000fe20000000a00 */
[----:B------:R-:W-:Y:S02]  /*10c80*/  UMOV UR6, UR20 ;  /* 0x0000001400067c82 */ /* 0x000fe40008000000 */
[----:B------:R-:W-:Y:S02]  /*10c90*/  UIADD3.X UR5, URZ, ~UR5, URZ, UP0, !UPT ;  /* 0x800000053f057290 */ /* 0x000fe400087fe43f */
[----:B------:R-:W-:-:S02]  /*10ca0*/  UISETP.NE.AND UP1, UPT, UR46, URZ, UPT ;  /* 0x0000003f2e00728c */ /* 0x000fc4000bf25270 */
[----:B------:R-:W-:Y:S02]  /*10cb0*/  UIMAD UR5, UR5, UR14, URZ ;  /* 0x0000000e050572a4 */ /* 0x000fe4000f8e023f */
[----:B------:R-:W-:Y:S02]  /*10cc0*/  UIMAD.WIDE.U32 UR6, UR13, UR14, UR6 ;  /* 0x0000000e0d0672a5 */ /* 0x000fe4000f8e0006 */
[----:B------:R-:W-:Y:S01]  /*10cd0*/  UIMAD UR5, UR13, UR15, UR5 ;  /* 0x0000000f0d0572a4 */ /* 0x000fe2000f8e0205 */
[----:B------:R-:W-:Y:S02]  /*10ce0*/  ULDC UR14, c[0x0][0x608] ;  /* 0x00018200000e7ab9 */ /* 0x000fe40000000800 */
[----:B------:R-:W-:Y:S01]  /*10cf0*/  ULDC UR13, c[0x0][0x618] ;  /* 0x00018600000d7ab9 */ /* 0x000fe20000000800 */
[----:B------:R-:W-:Y:S01]  /*10d00*/  UIADD3 UR5, UR7, UR5, URZ ;  /* 0x0000000507057290 */ /* 0x000fe2000fffe03f */
[----:B------:R-:W-:Y:S01]  /*10d10*/  ULDC UR22, c[0x0][0x658] ;  /* 0x0001960000167ab9 */ /* 0x000fe20000000800 */
[----:B------:R-:W-:-:S02]  /*10d20*/  @UP1 UIMAD UR8, UR11, UR12, UR10 ;  /* 0x0000000c0b0812a4 */ /* 0x000fc4000f8e020a */
[----:B------:R-:W-:Y:S02]  /*10d30*/  USHF.R.U64 UR17, UR6, UR13, UR5 ;  /* 0x0000000d06117299 */ /* 0x000fe40008001205 */
[----:B------:R-:W-:Y:S01]  /*10d40*/  USHF.R.U32.HI UR5, URZ, UR13, UR5 ;  /* 0x0000000d3f057299 */ /* 0x000fe20008011605 */
[----:B------:R-:W-:Y:S01]  /*10d50*/  ULDC.64 UR6, c[0x0][0x640] ;  /* 0x0001900000067ab9 */ /* 0x000fe20000000a00 */
[----:B------:R-:W-:Y:S01]  /*10d60*/  UMOV UR10, 0xffffffff ;  /* 0xffffffff000a7882 */ /* 0x000fe20000000000 */
[----:B------:R-:W-:Y:S01]  /*10d70*/  ISETP.NE.U32.AND P0, PT, RZ, UR6, PT ;  /* 0x00000006ff007c0c */ /* 0x000fe2000bf05070 */
[----:B------:R-:W-:Y:S02]  /*10d80*/  USHF.R.U64 UR18, UR17, UR14, UR5 ;  /* 0x0000000e11127299 */ /* 0x000fe40008001205 */
[----:B------:R-:W-:Y:S01]  /*10d90*/  USHF.R.U32.HI UR5, URZ, UR14, UR5 ;  /* 0x0000000e3f057299 */ /* 0x000fe20008011605 */
[----:B------:R-:W-:Y:S01]  /*10da0*/  ISETP.NE.AND.EX P0, PT, RZ, UR7, PT, P0 ;  /* 0x00000007ff007c0c */ /* 0x000fe2000bf05300 */
[----:B------:R-:W-:-:S02]  /*10db0*/  USHF.L.U32 UR11, UR10, UR22, URZ ;  /* 0x000000160a0b7299 */ /* 0x000fc4000800063f */
[----:B------:R-:W-:Y:S01]  /*10dc0*/  USHF.R.U64 UR19, UR18, UR22, UR5 ;  /* 0x0000001612137299 */ /* 0x000fe20008001205 */
[----:B------:R-:W-:Y:S01]  /*10dd0*/  ULDC UR20, c[0x0][0x600] ;  /* 0x0001800000147ab9 */ /* 0x000fe20000000800 */
[----:B------:R-:W-:Y:S02]  /*10de0*/  USHF.R.U32.HI UR10, URZ, UR22, UR5 ;  /* 0x000000163f0a7299 */ /* 0x000fe40008011605 */
[----:B------:R-:W-:Y:S02]  /*10df0*/  UIADD3 UR21, UR20, -0x1, URZ ;  /* 0xffffffff14157890 */ /* 0x000fe4000fffe03f */
[----:B------:R-:W-:Y:S01]  /*10e00*/  ULOP3.LUT UR26, URZ, UR11, URZ, 0x33, !UPT ;  /* 0x0000000b3f1a7292 */ /* 0x000fe2000f8e333f */
        /* <DEDUP_REMOVED lines=17> */
.L_x_553:
[----:B------:R-:W-:Y:S01]  /*10f20*/  USHF.R.U64 UR6, UR5, UR23, UR10 ;  /* 0x0000001705067299 */ /* 0x000fe2000800120a */
[----:B------:R-:W-:Y:S01]  /*10f30*/  IMAD.MOV.U32 R0, RZ, RZ, 0x1 ;  /* 0x00000001ff007424 */ /* 0x000fe200078e00ff */
[----:B------:R-:W-:Y:S01]  /*10f40*/  USHF.L.U32 UR25, UR25, UR22, URZ ;  /* 0x0000001619197299 */ /* 0x000fe2000800063f */
[----:B------:R-:W-:Y:S01]  /*10f50*/  IMAD.U32 R11, RZ, RZ, UR4 ;  /* 0x00000004ff0b7e24 */ /* 0x000fe2000f8e00ff */
[----:B------:R-:W-:Y:S02]  /*10f60*/  ULOP3.LUT UR5, UR18, UR26, URZ, 0xc0, !UPT ;  /* 0x0000001a12057292 */ /* 0x000fe4000f8ec03f */
[----:B------:R-:W-:Y:S02]  /*10f70*/  UIADD3 UR7, -UR6, URZ, URZ ;  /* 0x0000003f06077290 */ /* 0x000fe4000fffe13f */
[----:B------:R-:W-:Y:S02]  /*10f80*/  UIMAD UR6, UR25, UR6, UR5 ;  /* 0x00000006190672a4 */ /* 0x000fe4000f8e0205 */
[----:B------:R-:W-:-:S02]  /*10f90*/  ULOP3.LUT UR17, UR17, UR21, URZ, 0xc0, !UPT ;  /* 0x0000001511117292 */ /* 0x000fc4000f8ec03f */
[----:B------:R-:W-:Y:S02]  /*10fa0*/  UIMAD UR5, UR7, UR24, UR19 ;  /* 0x00000018070572a4 */ /* 0x000fe4000f8e0213 */
[----:B------:R-:W-:Y:S01]  /*10fb0*/  UISETP.NE.AND UP0, UPT, UR46, URZ, UPT ;  /* 0x0000003f2e00728c */ /* 0x000fe2000bf05270 */
[----:B------:R-:W-:Y:S01]  /*10fc0*/  ULDC UR7, c[0x0][0x610] ;  /* 0x0001840000077ab9 */ /* 0x000fe20000000800 */
[----:B------:R-:W-:Y:S02]  /*10fd0*/  UIMAD UR5, UR5, UR20, UR17 ;  /* 0x00000014050572a4 */ /* 0x000fe4000f8e0211 */
[----:B------:R-:W-:-:S04]  /*10fe0*/  UIMAD UR8, UR6, UR7, UR8 ;  /* 0x00000007060872a4 */ /* 0x000fc8000f8e0208 */
[----:B------:R-:W-:Y:S02]  /*10ff0*/  USEL UR6, UR5, UR8, !UP0 ;  /* 0x0000000805067287 */ /* 0x000fe4000c000000 */
[----:B------:R-:W-:-:S04]  /*11000*/  USEL UR8, UR8, UR5, !UP0 ;  /* 0x0000000508087287 */ /* 0x000fc8000c000000 */
[----:B------:R-:W-:Y:S02]  /*11010*/  IMAD.U32 R2, RZ, RZ, UR6 ;  /* 0x00000006ff027e24 */ /* 0x000fe4000f8e00ff */
[----:B------:R-:W-:-:S07]  /*11020*/  IMAD.U32 R4, RZ, RZ, UR8 ;  /* 0x00000008ff047e24 */ /* 0x000fce000f8e00ff */
.L_x_551:
[----:B------:R-:W-:-:S08]  /*11030*/  NOP ;  /* 0x0000000000007918 */ /* 0x000fd00000000000 */
[----:B0-----:R-:W0:-:S00]  /*11040*/  USETMAXREG.DEALLOC.CTAPOOL 0x18 ;  /* 0x00000018000079c8 */ /* 0x001e0000080e0500 */
[----:B------:R-:W-:-:S13]  /*11050*/  ISETP.NE.AND P0, PT, RZ, UR9, PT ;  /* 0x00000009ff007c0c */ /* 0x000fda000bf05270 */
[----:B------:R-:W-:Y:S05]  /*11060*/  @P0 EXIT ;  /* 0x000000000000094d */ /* 0x000fea0003800000 */
[----:B0-----:R-:W-:Y:S01]  /*11070*/  LOP3.LUT P0, RZ, R0, 0xff, RZ, 0xc0, !PT ;  /* 0x000000ff00ff7812 */ /* 0x001fe2000780c0ff */
[----:B------:R-:W-:Y:S02]  /*11080*/  IMAD.MOV.U32 R0, RZ, RZ, 0x1 ;  /* 0x00000001ff007424 */ /* 0x000fe400078e00ff */
[----:B------:R-:W-:-:S10]  /*11090*/  IMAD.MOV.U32 R6, RZ, RZ, RZ ;  /* 0x000000ffff067224 */ /* 0x000fd400078e00ff */
[----:B------:R-:W-:Y:S05]  /*110a0*/  @!P0 BRA `(.L_x_554) ;  /* 0x0000000c00788947 */ /* 0x000fea0003800000 */
[----:B------:R-:W0:Y:S01]  /*110b0*/  S2UR UR12, SR_CgaCtaId ;  /* 0x00000000000c79c3 */ /* 0x000e220000008800 */
[----:B------:R-:W-:Y:S01]  /*110c0*/  ULDC UR4, c[0x0][0x28c] ;  /* 0x0000a30000047ab9 */ /* 0x000fe20000000800 */
[----:B------:R-:W-:Y:S01]  /*110d0*/  ULDC UR6, c[0x0][0x658] ;  /* 0x0001960000067ab9 */ /* 0x000fe20000000800 */
[----:B------:R-:W-:Y:S01]  /*110e0*/  UMOV UR7, 0xffffffff ;  /* 0xffffffff00077882 */ /* 0x000fe20000000000 */
[----:B------:R-:W-:Y:S01]  /*110f0*/  UIADD3 UR10, UR4, 0x1f, URZ ;  /* 0x0000001f040a7890 */ /* 0x000fe2000fffe03f */
[----:B------:R-:W-:Y:S01]  /*11100*/  BSSY B0, `(.L_x_554) ;  /* 0x00000d8000007945 */ /* 0x000fe20003800000 */
[----:B------:R-:W-:Y:S01]  /*11110*/  ULDC UR5, c[0x0][0x600] ;  /* 0x0001800000057ab9 */ /* 0x000fe20000000800 */
[----:B------:R-:W-:Y:S01]  /*11120*/  UMOV UR9, 0x1 ;  /* 0x0000000100097882 */ /* 0x000fe20000000000 */
[----:B------:R-:W-:Y:S01]  /*11130*/  USHF.L.U32 UR7, UR7, UR6, URZ ;  /* 0x0000000607077299 */ /* 0x000fe2000800063f */
[----:B------:R-:W-:Y:S01]  /*11140*/  IMAD.MOV.U32 R10, RZ, RZ, 0x1 ;  /* 0x00000001ff0a7424 */ /* 0x000fe200078e00ff */
[----:B------:R-:W-:Y:S01]  /*11150*/  UIADD3 UR4, UR5, -0x1, URZ ;  /* 0xffffffff05047890 */ /* 0x000fe2000fffe03f */
[----:B------:R-:W-:Y:S01]  /*11160*/  IMAD.MOV.U32 R0, RZ, RZ, 0x1 ;  /* 0x00000001ff007424 */ /* 0x000fe200078e00ff */
[----:B------:R-:W-:Y:S01]  /*11170*/  ULDC UR8, c[0x0][0xc] ;  /* 0x0000030000087ab9 */ /* 0x000fe20000000800 */
[----:B------:R-:W-:Y:S01]  /*11180*/  USHF.L.U32 UR5, UR9, UR6, URZ ;  /* 0x0000000609057299 */ /* 0x000fe2000800063f */
[----:B------:R-:W-:Y:S01]  /*11190*/  IMAD.MOV.U32 R6, RZ, RZ, RZ ;  /* 0x000000ffff067224 */ /* 0x000fe200078e00ff */
[----:B------:R-:W-:Y:S01]  /*111a0*/  USHF.R.S32.HI UR11, URZ, 0x1f, UR10 ;  /* 0x0000001f3f0b7899 */ /* 0x000fe2000801140a */
[----:B------:R-:W-:Y:S01]  /*111b0*/  ULDC UR9, c[0x0][0x10] ;  /* 0x0000040000097ab9 */ /* 0x000fe20000000800 */
[----:B------:R-:W-:-:S02]  /*111c0*/  ULOP3.LUT UR6, URZ, UR7, URZ, 0x33, !UPT ;  /* 0x000000073f067292 */ /* 0x000fc4000f8e333f */
[----:B------:R-:W-:Y:S02]  /*111d0*/  UIMAD.WIDE.U32 UR8, UR8, UR9, URZ ;  /* 0x00000009080872a5 */ /* 0x000fe4000f8e003f */
[----:B------:R-:W-:Y:S01]  /*111e0*/  ULEA.HI UR11, UR11, UR10, URZ, 0x5 ;  /* 0x0000000a0b0b7291 */ /* 0x000fe2000f8f283f */
[----:B0-----:R-:W-:Y:S01]  /*111f0*/  IMAD.U32 R7, RZ, RZ, UR12 ;  /* 0x0000000cff077e24 */ /* 0x001fe2000f8e00ff */
[----:B------:R-:W-:Y:S01]  /*11200*/  ULDC UR7, c[0x0][0x14] ;  /* 0x0000050000077ab9 */ /* 0x000fe20000000800 */
[----:B------:R-:W-:Y:S02]  /*11210*/  ULOP3.LUT UR26, UR40, 0x2, URZ, 0xfc, !UPT ;  /* 0x00000002281a7892 */ /* 0x000fe4000f8efc3f */
[----:B------:R-:W-:Y:S01]  /*11220*/  UIMAD.WIDE.U32 UR22, UR8, UR7, URZ ;  /* 0x00000007081672a5 */ /* 0x000fe2000f8e003f */
[----:B------:R-:W-:Y:S01]  /*11230*/  LEA R8, R7, 0x100, 0xc ;  /* 0x0000010007087811 */ /* 0x000fe200078e60ff */
[----:B------:R-:W-:Y:S02]  /*11240*/  UIMAD UR13, UR9, UR7, URZ ;  /* 0x00000007090d72a4 */ /* 0x000fe4000f8e023f */
[----:B------:R-:W-:-:S02]  /*11250*/  USHF.R.S32.HI UR7, URZ, 0x5, UR11 ;  /* 0x000000053f077899 */ /* 0x000fc4000801140b */
[----:B------:R-:W-:Y:S02]  /*11260*/  UIADD3 UR13, UR23, UR13, URZ ;  /* 0x0000000d170d7290 */ /* 0x000fe4000fffe03f */
[----:B------:R-:W-:Y:S01]  /*11270*/  UIADD3 UR27, UR7, 0x1, URZ ;  /* 0x00000001071b7890 */ /* 0x000fe2000fffe03f */
[----:B------:R-:W-:-:S11]  /*11280*/  ULDC.64 UR24, c[0x0][0x198] ;  /* 0x0000660000187ab9 */ /* 0x000fd60000000a00 */
.L_x_565:
[----:B------:R-:W-:-:S03]  /*11290*/  UMOV UR8, 0xffffffff ;  /* 0xffffffff00087882 */ /* 0x000fc60000000000 */
[----:B------:R-:W-:Y:S05]  /*112a0*/  BRA.DIV UR8, `(.L_x_555) ;  /* 0x0000000e08e47947 */ /* 0x000fea000b800000 */
[----:B------:R-:W-:-:S13]  /*112b0*/  ELECT P6, URZ, PT ;  /* 0x00000000003f782f */ /* 0x000fda00038c0000 */
.L_x_576:
[----:B------:R-:W0:Y:S01]  /*112c0*/  LDC R3, c[0x0][0x28c] ;  /* 0x0000a300ff037b82 */ /* 0x000e220000000800 */
[----:B------:R-:W-:Y:S01]  /*112d0*/  BSSY B1, `(.L_x_556) ;  /* 0x000003c000017945 */ /* 0x000fe20003800000 */
[----:B0-----:R-:W-:-:S13]  /*112e0*/  ISETP.LT.OR P6, PT, R3, 0x1, !P6 ;  /* 0x000000010300780c */ /* 0x001fda00077c1670 */
[----:B------:R-:W-:Y:S05]  /*112f0*/  @P6 BRA `(.L_x_557) ;  /* 0x0000000000e46947 */ /* 0x000fea0003800000 */
[----:B------:R-:W-:Y:S02]  /*11300*/  IMAD R4, R4, 0x2, R7 ;  /* 0x0000000204047824 */ /* 0x000fe400078e0207 */
[----:B------:R-:W-:Y:S02]  /*11310*/  IMAD.SHL.U32 R2, R2, 0x100, RZ ;  /* 0x0000010002027824 */ /* 0x000fe400078e00ff */
[----:B------:R-:W-:Y:S02]  /*11320*/  IMAD.SHL.U32 R4, R4, 0x80, RZ ;  /* 0x0000008004047824 */ /* 0x000fe400078e00ff */
[----:B------:R-:W-:Y:S02]  /*11330*/  IMAD.MOV.U32 R14, RZ, RZ, RZ ;  /* 0x000000ffff0e7224 */ /* 0x000fe400078e00ff */
[----:B------:R-:W-:Y:S02]  /*11340*/  IMAD.U32 R13, RZ, RZ, UR27 ;  /* 0x0000001bff0d7e24 */ /* 0x000fe4000f8e00ff */
[----:B------:R-:W-:-:S02]  /*11350*/  IMAD.MOV.U32 R3, RZ, RZ, R0 ;  /* 0x000000ffff037224 */ /* 0x000fc400078e0000 */
[----:B------:R-:W-:-:S07]  /*11360*/  IMAD.MOV.U32 R5, RZ, RZ, R6 ;  /* 0x000000ffff057224 */ /* 0x000fce00078e0006 */
.L_x_560:
[----:B------:R-:W0:Y:S01]  /*11370*/  S2UR UR8, SR_CgaCtaId ;  /* 0x00000000000879c3 */ /* 0x000e220000008800 */
[----:B------:R-:W-:Y:S01]  /*11380*/  MOV R12, 0x400 ;  /* 0x00000400000c7802 */ /* 0x000fe20000000f00 */
[----:B------:R-:W1:Y:S01]  /*11390*/  S2R R15, SR_TID.X ;  /* 0x00000000000f7919 */ /* 0x000e620000002100 */
[----:B------:R-:W-:Y:S01]  /*113a0*/  SHF.L.U32 R9, R3, 0x1f, RZ ;  /* 0x0000001f03097819 */ /* 0x000fe200000006ff */
[----:B0-----:R-:W-:-:S05]  /*113b0*/  IMAD.U32 R7, RZ, RZ, UR8 ;  /* 0x00000008ff077e24 */ /* 0x001fca000f8e00ff */
[----:B------:R-:W-:-:S05]  /*113c0*/  LEA R16, R7, R12, 0x18 ;  /* 0x0000000c07107211 */ /* 0x000fca00078ec0ff */
[----:B------:R-:W-:Y:S01]  /*113d0*/  IMAD R12, R5, 0x8, R16 ;  /* 0x00000008050c7824 */ /* 0x000fe200078e0210 */
[----:B-1----:R-:W-:-:S03]  /*113e0*/  LOP3.LUT P1, RZ, R15, 0x7f, RZ, 0xc0, !PT ;  /* 0x0000007f0fff7812 */ /* 0x002fc6000782c0ff */
[----:B------:R-:W0:Y:S02]  /*113f0*/  SYNCS.PHASECHK.TRANS64.TRYWAIT P0, [R12+URZ+0x20], R9 ;  /* 0x000020090c0075a7 */ /* 0x000e24000800017f */
[----:B0-----:R-:W-:Y:S08]  /*11400*/  @!P0 BRA `(.L_x_558) ;  /* 0x0000000c00ac8947 */ /* 0x001ff00003800000 */
.L_x_577:
[----:B0-----:R-:W0:Y:S01]  /*11410*/  @!P1 LDC R9, c[0x0][0x500] ;  /* 0x00014000ff099b82 */ /* 0x001e220000000800 */
[----:B------:R-:W-:-:S04]  /*11420*/  UPRMT UR8, UR26, 0x9910, URZ ;  /* 0x000099101a087896 */ /* 0x000fc8000800003f */
[----:B------:R-:W-:-:S06]  /*11430*/  UISETP.NE.AND UP0, UPT, UR8, 0x2, UPT ;  /* 0x000000020800788c */ /* 0x000fcc000bf05270 */
[----:B------:R-:W-:Y:S01]  /*11440*/  PLOP3.LUT P0, PT, PT, PT, UP0, 0x80, 0x0 ;  /* 0x000000000000781c */ /* 0x000fe20003f0f008 */
[----:B0-----:R0:W-:-:S12]  /*11450*/  @!P1 SYNCS.ARRIVE.TRANS64 RZ, [R12+URZ], R9 ;  /* 0x000000090cff99a7 */ /* 0x0011d8000800003f */
[----:B------:R-:W-:Y:S05]  /*11460*/  @P0 BRA `(.L_x_559) ;  /* 0x0000000000040947 */ /* 0x000fea0003800000 */
[----:B------:R-:W-:Y:S01]  /*11470*/  BPT.TRAP 0x1 ;  /* 0x000000040000795c */ /* 0x000fe20000300000 */
.L_x_559:
[C---:B0-----:R-:W-:Y:S01]  /*11480*/  IMAD R9, R5.reuse, 0x2000, R8 ;  /* 0x0000200005097824 */ /* 0x041fe200078e0208 */
[----:B------:R-:W-:Y:S01]  /*11490*/  R2UR UR15, R16 ;  /* 0x00000000100f72ca */ /* 0x000fe200000e0000 */
[----:B------:R-:W-:Y:S01]  /*114a0*/  IMAD R16, R5, 0x2000, R16 ;  /* 0x0000200005107824 */ /* 0x000fe200078e0210 */
[----:B------:R-:W-:Y:S01]  /*114b0*/  R2UR UR19, R4 ;  /* 0x00000000041372ca */ /* 0x000fe200000e0000 */
[----:B------:R-:W-:Y:S01]  /*114c0*/  VIADD R13, R13, 0xffffffff ;  /* 0xffffffff0d0d7836 */ /* 0x000fe20000000000 */
[----:B------:R-:W-:Y:S01]  /*114d0*/  R2UR UR8, R9 ;  /* 0x00000000090872ca */ /* 0x000fe200000e0000 */
[----:B------:R-:W-:Y:S01]  /*114e0*/  UIADD3 UR14, UP0, UR24, 0xf0, URZ ;  /* 0x000000f0180e7890 */ /* 0x000fe2000ff1e03f */
[----:B------:R-:W-:Y:S01]  /*114f0*/  R2UR UR11, R16 ;  /* 0x00000000100b72ca */ /* 0x000fe200000e0000 */
[----:B------:R-:W-:Y:S01]  /*11500*/  UIADD3 UR28, UP1, UR24, 0x1f0, URZ ;  /* 0x000001f0181c7890 */ /* 0x000fe2000ff3e03f */
[----:B------:R-:W-:Y:S01]  /*11510*/  R2UR UR9, R12 ;  /* 0x000000000c0972ca */ /* 0x000fe200000e0000 */
[----:B------:R-:W-:Y:S01]  /*11520*/  VIADD R5, R5, 0x1 ;  /* 0x0000000105057836 */ /* 0x000fe20000000000 */
[----:B------:R-:W-:Y:S01]  /*11530*/  R2UR UR10, R14 ;  /* 0x000000000e0a72ca */ /* 0x000fe200000e0000 */
[----:B------:R-:W-:Y:S01]  /*11540*/  UIADD3.X UR29, URZ, UR25, URZ, UP1, !UPT ;  /* 0x000000193f1d7290 */ /* 0x000fe20008ffe43f */
[----:B------:R-:W-:Y:S01]  /*11550*/  R2UR UR12, R11 ;  /* 0x000000000b0c72ca */ /* 0x000fe200000e0000 */
[----:B------:R-:W-:Y:S01]  /*11560*/  UMOV UR21, 0x30000 ;  /* 0x0003000000157882 */ /* 0x000fe20000000000 */
[----:B------:R-:W-:Y:S01]  /*11570*/  R2UR UR20, R2 ;  /* 0x00000000021472ca */ /* 0x000fe200000e0000 */
[----:B------:R-:W-:Y:S01]  /*11580*/  UMOV UR16, 0x0 ;  /* 0x0000000000107882 */ /* 0x000fe20000000000 */
[----:B------:R-:W-:Y:S01]  /*11590*/  ISETP.GT.AND P1, PT, R13, 0x1, PT ;  /* 0x000000010d00780c */ /* 0x000fe20003f24270 */
[----:B------:R-:W-:Y:S01]  /*115a0*/  UIADD3 UR8, UR15, UR8, URZ ;  /* 0x000000080f087290 */ /* 0x000fe2000fffe03f */
[C---:B------:R-:W-:Y:S01]  /*115b0*/  ISETP.NE.AND P0, PT, R5.reuse, 0x4, PT ;  /* 0x000000040500780c */ /* 0x040fe20003f05270 */
[----:B------:R-:W-:Y:S01]  /*115c0*/  UIADD3.X UR15, URZ, UR25, URZ, UP0, !UPT ;  /* 0x000000193f0f7290 */ /* 0x000fe200087fe43f */
[----:B------:R-:W-:Y:S01]  /*115d0*/  VIADD R14, R14, 0x20 ;  /* 0x000000200e0e7836 */ /* 0x000fe20000000000 */
[----:B------:R-:W-:Y:S01]  /*115e0*/  UIADD3 UR18, UR11, 0x8100, URZ ;  /* 0x000081000b127890 */ /* 0x000fe2000fffe03f */
[----:B------:R-:W-:Y:S01]  /*115f0*/  SEL R12, RZ, 0x1, P0 ;  /* 0x00000001ff0c7807 */ /* 0x000fe20000000000 */
[----:B------:R-:W-:Y:S01]  /*11600*/  UMOV UR17, 0x10000000 ;  /* 0x1000000000117882 */ /* 0x000fe20000000000 */
[----:B------:R-:W-:Y:S01]  /*11610*/  UMOV UR11, UR19 ;  /* 0x00000013000b7c82 */ /* 0x000fe20008000000 */
[----:B------:R-:W-:-:S02]  /*11620*/  SEL R5, R5, RZ, P0 ;  /* 0x000000ff05057207 */ /* 0x000fc40000000000 */
[----:B------:R-:W-:Y:S01]  /*11630*/  LOP3.LUT R3, R3, R12, RZ, 0x3c, !PT ;  /* 0x0000000c03037212 */ /* 0x000fe200078e3cff */
[----:B------:R0:W-:Y:S02]  /*11640*/  UTMALDG.3D.MULTICAST [UR8], [UR14], UR21, desc[UR16] ;  /* 0x000010080e0073b4 */ /* 0x0001e40008011815 */
[----:B0-----:R-:W-:Y:S01]  /*11650*/  UMOV UR8, UR18 ;  /* 0x0000001200087c82 */ /* 0x001fe20008000000 */
[----:B------:R-:W-:Y:S02]  /*11660*/  UMOV UR11, UR20 ;  /* 0x00000014000b7c82 */ /* 0x000fe40008000000 */
[----:B------:R0:W-:Y:S02]  /*11670*/  UTMALDG.3D [UR8], [UR28], desc[UR16] ;  /* 0x000010081c0075b4 */ /* 0x0001e40008011000 */
[----:B0-----:R-:W-:Y:S05]  /*11680*/  @P1 BRA `(.L_x_560) ;  /* 0xfffffffc00381947 */ /* 0x001fea000383ffff */
.L_x_557:
[----:B------:R-:W-:Y:S05]  /*11690*/  BSYNC B1 ;  /* 0x0000000000017941 */ /* 0x000fea0003800000 */
.L_x_556:
[----:B------:R-:W2:Y:S01]  /*116a0*/  LDL.LU R16, [R1+0x200] ;  /* 0x0002000001107983 */ /* 0x000ea20000300800 */
[----:B------:R-:W-:Y:S01]  /*116b0*/  LOP3.LUT P2, RZ, R10, 0xff, RZ, 0xc0, !PT ;  /* 0x000000ff0aff7812 */ /* 0x000fe2000784c0ff */
[----:B------:R-:W-:Y:S01]  /*116c0*/  VIADD R6, R6, UR7 ;  /* 0x0000000706067c36 */ /* 0x000fe20008000000 */
[----:B------:R-:W-:Y:S01]  /*116d0*/  ULDC.64 UR8, c[0x0][0x650] ;  /* 0x0001940000087ab9 */ /* 0x000fe20000000a00 */
[----:B------:R-:W3:Y:S01]  /*116e0*/  LDL.LU R15, [R1+0x204] ;  /* 0x00020400010f7983 */ /* 0x000ee20000300800 */
[----:B------:R-:W-:Y:S01]  /*116f0*/  IMAD.U32 R3, RZ, RZ, UR7 ;  /* 0x00000007ff037e24 */ /* 0x000fe2000f8e00ff */
[----:B------:R-:W-:Y:S01]  /*11700*/  BSSY B1, `(.L_x_561) ;  /* 0x0000075000017945 */ /* 0x000fe20003800000 */
[----:B------:R-:W-:Y:S01]  /*11710*/  SHF.R.U32.HI R2, RZ, 0x2, R6 ;  /* 0x00000002ff027819 */ /* 0x000fe20000011606 */
[----:B------:R-:W-:Y:S01]  /*11720*/  IMAD.MOV.U32 R4, RZ, RZ, -0x1 ;  /* 0xffffffffff047424 */ /* 0x000fe200078e00ff */
[----:B------:R-:W-:Y:S01]  /*11730*/  ISETP.GT.U32.AND P0, PT, R6, 0x3, PT ;  /* 0x000000030600780c */ /* 0x000fe20003f04070 */
[----:B------:R-:W-:Y:S01]  /*11740*/  IMAD.MOV.U32 R11, RZ, RZ, -0x1 ;  /* 0xffffffffff0b7424 */ /* 0x000fe200078e00ff */
[----:B------:R-:W-:-:S02]  /*11750*/  LOP3.LUT R2, R2, 0x1, RZ, 0xc0, !PT ;  /* 0x0000000102027812 */ /* 0x000fc400078ec0ff */
[----:B------:R-:W-:Y:S01]  /*11760*/  LOP3.LUT R6, R6, 0x3, RZ, 0xc0, !PT ;  /* 0x0000000306067812 */ /* 0x000fe200078ec0ff */
[----:B------:R-:W0:Y:S01]  /*11770*/  @P2 S2R R7, SR_CgaCtaId ;  /* 0x0000000000072919 */ /* 0x000e220000008800 */
[----:B------:R-:W-:Y:S01]  /*11780*/  ISETP.NE.U32.AND P1, PT, R2, 0x1, PT ;  /* 0x000000010200780c */ /* 0x000fe20003f25070 */
[----:B------:R-:W-:Y:S01]  /*11790*/  IMAD.U32 R2, RZ, RZ, UR7 ;  /* 0x00000007ff027e24 */ /* 0x000fe2000f8e00ff */
[----:B------:R-:W-:Y:S02]  /*117a0*/  PRMT R10, RZ, 0x7610, R10 ;  /* 0x00007610ff0a7816 */ /* 0x000fe4000000000a */
[----:B------:R-:W-:Y:S02]  /*117b0*/  ISETP.GT.U32.AND P1, PT, R3, 0x3, !P1 ;  /* 0x000000030300780c */ /* 0x000fe40004f24070 */
[----:B------:R-:W-:Y:S02]  /*117c0*/  ISETP.LT.U32.AND P0, PT, R2, 0x4, P0 ;  /* 0x000000040200780c */ /* 0x000fe40000701070 */
[----:B------:R-:W-:-:S02]  /*117d0*/  @P2 MOV R2, 0x400 ;  /* 0x0000040000022802 */ /* 0x000fc40000000f00 */
[----:B------:R-:W-:Y:S02]  /*117e0*/  SEL R3, RZ, 0x1, !P0 ;  /* 0x00000001ff037807 */ /* 0x000fe40004000000 */
[----:B0-----:R-:W-:-:S04]  /*117f0*/  @P2 LEA R2, R7, R2, 0x18 ;  /* 0x0000000207022211 */ /* 0x001fc800078ec0ff */
[----:B------:R0:W-:Y:S02]  /*11800*/  @P2 SYNCS.ARRIVE.TRANS64.A1T0 RZ, [R2+URZ+0x58], RZ ;  /* 0x000058ff02ff29a7 */ /* 0x0001e4000810003f */
[----:B0-----:R-:W-:-:S04]  /*11810*/  SEL R2, RZ, 0x1, !P1 ;  /* 0x00000001ff027807 */ /* 0x001fc80004800000 */
[--C-:B------:R-:W-:Y:S01]  /*11820*/  LOP3.LUT R0, R2, R0, R3.reuse, 0x96, !PT ;  /* 0x0000000002007212 */ /* 0x100fe200078e9603 */
[----:B------:R-:W-:Y:S01]  /*11830*/  IMAD.MOV.U32 R2, RZ, RZ, -0x1 ;  /* 0xffffffffff027424 */ /* 0x000fe200078e00ff */
[----:B------:R-:W-:Y:S02]  /*11840*/  PRMT R3, RZ, 0x7610, R3 ;  /* 0x00007610ff037816 */ /* 0x000fe40000000003 */
[----:B---3--:R-:W-:-:S04]  /*11850*/  IADD3 R15, P0, R15, UR22, RZ ;  /* 0x000000160f0f7c10 */ /* 0x008fc8000ff1e0ff */
[----:B--2---:R-:W-:Y:S01]  /*11860*/  IADD3.X R16, R16, UR13, RZ, P0, !PT ;  /* 0x0000000d10107c10 */ /* 0x004fe200087fe4ff */
[----:B------:R0:W-:Y:S01]  /*11870*/  STL [R1+0x204], R15 ;  /* 0x0002040f01007387 */ /* 0x0001e20000100800 */
[----:B------:R-:W-:-:S03]  /*11880*/  ISETP.GE.U32.AND P0, PT, R15, UR8, PT ;  /* 0x000000080f007c0c */ /* 0x000fc6000bf06070 */
[----:B------:R0:W-:Y:S01]  /*11890*/  STL [R1+0x200], R16 ;  /* 0x0002001001007387 */ /* 0x0001e20000100800 */
[----:B------:R-:W-:-:S13]  /*118a0*/  ISETP.GE.U32.AND.EX P0, PT, R16, UR9, PT, P0 ;  /* 0x0000000910007c0c */ /* 0x000fda000bf06100 */
[----:B0-----:R-:W-:Y:S05]  /*118b0*/  @P0 BRA `(.L_x_562) ;  /* 0x0000000400640947 */ /* 0x001fea0003800000 */
[----:B------:R-:W0:Y:S01]  /*118c0*/  S2R R9, SR_CTAID.X ;  /* 0x0000000000097919 */ /* 0x000e220000002500 */
[----:B------:R-:W-:Y:S01]  /*118d0*/  ULDC UR8, c[0x0][0x150] ;  /* 0x0000540000087ab9 */ /* 0x000fe20000000800 */
[----:B------:R-:W1:Y:S01]  /*118e0*/  LDC R4, c[0x0][0x144] ;  /* 0x00005100ff047b82 */ /* 0x000e620000000800 */
[----:B------:R-:W-:Y:S01]  /*118f0*/  UISETP.NE.AND UP0, UPT, UR46, URZ, UPT ;  /* 0x0000003f2e00728c */ /* 0x000fe2000bf05270 */
[----:B------:R-:W2:Y:S01]  /*11900*/  S2R R5, SR_CTAID.Y ;  /* 0x0000000000057919 */ /* 0x000ea20000002600 */
[----:B------:R-:W-:-:S04]  /*11910*/  ULDC UR11, c[0x0][0x630] ;  /* 0x00018c00000b7ab9 */ /* 0x000fc80000000800 */
[----:B------:R-:W-:Y:S01]  /*11920*/  PLOP3.LUT P0, PT, PT, PT, UP0, 0x80, 0x0 ;  /* 0x000000000000781c */ /* 0x000fe20003f0f008 */
[----:B------:R-:W3:Y:S01]  /*11930*/  LDC R12, c[0x0][0x148] ;  /* 0x00005200ff0c7b82 */ /* 0x000ee20000000800 */
[----:B0-----:R-:W-:Y:S02]  /*11940*/  I2FP.F32.U32 R2, R9 ;  /* 0x0000000900027245 */ /* 0x001fe40000201000 */
[----:B--2---:R-:W-:-:S03]  /*11950*/  I2FP.F32.U32 R3, R5 ;  /* 0x0000000500037245 */ /* 0x004fc60000201000 */
[----:B------:R-:W-:Y:S01]  /*11960*/  FMUL R2, R2, UR8 ;  /* 0x0000000802027c20 */ /* 0x000fe20008400000 */
[----:B------:R-:W-:Y:S02]  /*11970*/  ULDC UR8, c[0x0][0x154] ;  /* 0x0000550000087ab9 */ /* 0x000fe40000000800 */
[----:B------:R-:W-:Y:S01]  /*11980*/  FMUL R11, R3, UR8 ;  /* 0x00000008030b7c20 */ /* 0x000fe20008400000 */
[----:B------:R-:W-:Y:S02]  /*11990*/  ULDC.64 UR8, c[0x0][0x628] ;  /* 0x00018a0000087ab9 */ /* 0x000fe40000000a00 */
[----:B------:R-:W0:Y:S08]  /*119a0*/  F2I.U32.TRUNC.NTZ R2, R2 ;  /* 0x0000000200027305 */ /* 0x000e30000020f000 */
[----:B------:R-:W2:Y:S01]  /*119b0*/  F2I.U32.TRUNC.NTZ R11, R11 ;  /* 0x0000000b000b7305 */ /* 0x000ea2000020f000 */
[----:B0-----:R-:W-:-:S02]  /*119c0*/  IMAD.MOV R3, RZ, RZ, -R2 ;  /* 0x000000ffff037224 */ /* 0x001fc400078e0a02 */
[----:B------:R-:W-:Y:S02]  /*119d0*/  IMAD.MOV.U32 R2, RZ, RZ, R15 ;  /* 0x000000ffff027224 */ /* 0x000fe400078e000f */
[----:B-1----:R-:W-:Y:S02]  /*119e0*/  IMAD R9, R4, R3, R9 ;  /* 0x0000000304097224 */ /* 0x002fe400078e0209 */
[----:B--2---:R-:W-:-:S04]  /*119f0*/  IMAD.MOV R3, RZ, RZ, -R11 ;  /* 0x000000ffff037224 */ /* 0x004fc800078e0a0b */
[----:B---3--:R-:W-:Y:S01]  /*11a00*/  @P0 IMAD R9, R12, R3, R5 ;  /* 0x000000030c090224 */ /* 0x008fe200078e0205 */
[----:B------:R-:W-:Y:S01]  /*11a10*/  ISETP.NE.U32.AND P0, PT, RZ, UR8, PT ;  /* 0x00000008ff007c0c */ /* 0x000fe2000bf05070 */
[----:B------:R-:W-:-:S03]  /*11a20*/  IMAD.MOV.U32 R3, RZ, RZ, R16 ;  /* 0x000000ffff037224 */ /* 0x000fc600078e0010 */
[----:B------:R-:W-:-:S13]  /*11a30*/  ISETP.NE.AND.EX P0, PT, RZ, UR9, PT, P0 ;  /* 0x00000009ff007c0c */ /* 0x000fda000bf05300 */
[----:B------:R-:W-:Y:S05]  /*11a40*/  @!P0 BRA `(.L_x_563) ;  /* 0x0000000000288947 */ /* 0x000fea0003800000 */
[----:B------:R-:W-:Y:S02]  /*11a50*/  ULDC UR10, c[0x0][0x634] ;  /* 0x00018d00000a7ab9 */ /* 0x000fe40000000800 */
[----:B------:R-:W-:-:S05]  /*11a60*/  IADD3 R3, P0, R15, UR10, RZ ;  /* 0x0000000a0f037c10 */ /* 0x000fca000ff1e0ff */
[----:B------:R-:W-:-:S04]  /*11a70*/  IMAD.X R11, RZ, RZ, R16, P0 ;  /* 0x000000ffff0b7224 */ /* 0x000fc800000e0610 */
[----:B------:R-:W-:-:S04]  /*11a80*/  IMAD.WIDE.U32 R4, R11, UR8, RZ ;  /* 0x000000080b047c25 */ /* 0x000fc8000f8e00ff */
[----:B------:R-:W-:-:S04]  /*11a90*/  IMAD.WIDE.U32 R4, P0, R3, UR9, R4 ;  /* 0x0000000903047c25 */ /* 0x000fc8000f800004 */
[----:B------:R-:W-:-:S04]  /*11aa0*/  IMAD.WIDE.U32 R2, R3, UR8, RZ ;  /* 0x0000000803027c25 */ /* 0x000fc8000f8e00ff */
[----:B------:R-:W-:Y:S01]  /*11ab0*/  IMAD.MOV.U32 R2, RZ, RZ, R5 ;  /* 0x000000ffff027224 */ /* 0x000fe200078e0005 */
[----:B------:R-:W-:Y:S01]  /*11ac0*/  IADD3 RZ, P1, R3, R4, RZ ;  /* 0x0000000403ff7210 */ /* 0x000fe20007f3e0ff */
[----:B------:R-:W-:-:S04]  /*11ad0*/  IMAD.X R3, RZ, RZ, RZ, P0 ;  /* 0x000000ffff037224 */ /* 0x000fc800000e06ff */
[----:B------:R-:W-:-:S08]  /*11ae0*/  IMAD.WIDE.U32.X R2, R11, UR9, R2, P1 ;  /* 0x000000090b027c25 */ /* 0x000fd000088e0402 */
.L_x_563:
[--C-:B------:R-:W-:Y:S01]  /*11af0*/  SHF.R.U64 R11, R2, UR11, R3.reuse ;  /* 0x0000000b020b7c19 */ /* 0x100fe20008001203 */
[----:B------:R-:W-:Y:S01]  /*11b00*/  ULDC.64 UR8, c[0x0][0x620] ;  /* 0x0001880000087ab9 */ /* 0x000fe20000000a00 */
[----:B------:R-:W-:Y:S01]  /*11b10*/  SHF.R.U32.HI R2, RZ, UR11, R3 ;  /* 0x0000000bff027c19 */ /* 0x000fe20008011603 */
[----:B------:R-:W-:Y:S01]  /*11b20*/  IMAD.MOV.U32 R3, RZ, RZ, R16 ;  /* 0x000000ffff037224 */ /* 0x000fe200078e0010 */
[----:B------:R-:W-:Y:S01]  /*11b30*/  IADD3 R13, P0, RZ, -R11, RZ ;  /* 0x8000000bff0d7210 */ /* 0x000fe20007f1e0ff */
[----:B------:R-:W-:-:S04]  /*11b40*/  ULDC.64 UR10, c[0x0][0x640] ;  /* 0x00019000000a7ab9 */ /* 0x000fc80000000a00 */
[----:B------:R-:W-:Y:S01]  /*11b50*/  IMAD.X R2, RZ, RZ, ~R2, P0 ;  /* 0x000000ffff027224 */ /* 0x000fe200000e0e02 */
[----:B------:R-:W-:-:S03]  /*11b60*/  ISETP.NE.U32.AND P0, PT, RZ, UR10, PT ;  /* 0x0000000aff007c0c */ /* 0x000fc6000bf05070 */
[----:B------:R-:W-:Y:S01]  /*11b70*/  IMAD R2, R2, UR8, RZ ;  /* 0x0000000802027c24 */ /* 0x000fe2000f8e02ff */
[----:B------:R-:W-:-:S03]  /*11b80*/  ISETP.NE.AND.EX P0, PT, RZ, UR11, PT, P0 ;  /* 0x0000000bff007c0c */ /* 0x000fc6000bf05300 */
[----:B------:R-:W-:Y:S02]  /*11b90*/  IMAD R5, R13, UR9, R2 ;  /* 0x000000090d057c24 */ /* 0x000fe4000f8e0202 */
[----:B------:R-:W-:-:S04]  /*11ba0*/  IMAD.MOV.U32 R2, RZ, RZ, R15 ;  /* 0x000000ffff027224 */ /* 0x000fc800078e000f */
[----:B------:R-:W-:Y:S01]  /*11bb0*/  IMAD.WIDE.U32 R2, R13, UR8, R2 ;  /* 0x000000080d027c25 */ /* 0x000fe2000f8e0002 */
[----:B------:R-:W-:-:S03]  /*11bc0*/  ULDC UR8, c[0x0][0x618] ;  /* 0x0001860000087ab9 */ /* 0x000fc60000000800 */
[----:B------:R-:W-:-:S05]  /*11bd0*/  IMAD.IADD R3, R3, 0x1, R5 ;  /* 0x0000000103037824 */ /* 0x000fca00078e0205 */
[--C-:B------:R-:W-:Y:S02]  /*11be0*/  SHF.R.U64 R12, R2, UR8, R3.reuse ;  /* 0x00000008020c7c19 */ /* 0x100fe40008001203 */
[----:B------:R-:W-:Y:S01]  /*11bf0*/  SHF.R.U32.HI R3, RZ, UR8, R3 ;  /* 0x00000008ff037c19 */ /* 0x000fe20008011603 */
[----:B------:R-:W-:-:S03]  /*11c00*/  ULDC UR8, c[0x0][0x608] ;  /* 0x0001820000087ab9 */ /* 0x000fc60000000800 */
[--C-:B------:R-:W-:Y:S02]  /*11c10*/  SHF.R.U64 R13, R12, UR8, R3.reuse ;  /* 0x000000080c0d7c19 */ /* 0x100fe40008001203 */
[----:B------:R-:W-:Y:S01]  /*11c20*/  SHF.R.U32.HI R2, RZ, UR8, R3 ;  /* 0x00000008ff027c19 */ /* 0x000fe20008011603 */
[----:B------:R-:W-:-:S03]  /*11c30*/  ULDC UR8, c[0x0][0x658] ;  /* 0x0001960000087ab9 */ /* 0x000fc60000000800 */
[--C-:B------:R-:W-:Y:S02]  /*11c40*/  SHF.R.U64 R14, R13, UR8, R2.reuse ;  /* 0x000000080d0e7c19 */ /* 0x100fe40008001202 */
[----:B------:R-:W-:-:S03]  /*11c50*/  SHF.R.U32.HI R15, RZ, UR8, R2 ;  /* 0x00000008ff0f7c19 */ /* 0x000fc60008011602 */
[----:B------:R-:W-:Y:S02]  /*11c60*/  IMAD.MOV.U32 R2, RZ, RZ, R14 ;  /* 0x000000ffff027224 */ /* 0x000fe400078e000e */
[----:B------:R-:W-:Y:S01]  /*11c70*/  IMAD.MOV.U32 R3, RZ, RZ, R15 ;  /* 0x000000ffff037224 */ /* 0x000fe200078e000f */
[----:B------:R-:W-:Y:S06]  /*11c80*/  @!P0 BRA `(.L_x_564) ;  /* 0x0000000000288947 */ /* 0x000fec0003800000 */
        /* <DEDUP_REMOVED lines=10> */
.L_x_564:
[----:B------:R-:W-:Y:S01]  /*11d30*/  ULDC UR8, c[0x0][0x648] ;  /* 0x0001920000087ab9 */ /* 0x000fe20000000800 */
[----:B------:R-:W-:Y:S01]  /*11d40*/  LOP3.LUT R13, R13, UR6, RZ, 0xc0, !PT ;  /* 0x000000060d0d7c12 */ /* 0x000fe2000f8ec0ff */
[----:B------:R-:W-:Y:S01]  /*11d50*/  UISETP.NE.AND UP0, UPT, UR46, URZ, UPT ;  /* 0x0000003f2e00728c */ /* 0x000fe2000bf05270 */
[----:B------:R-:W-:Y:S01]  /*11d60*/  SHF.R.U64 R2, R2, UR8, R3 ;  /* 0x0000000802027c19 */ /* 0x000fe20008001203 */
[----:B------:R-:W-:-:S04]  /*11d70*/  ULDC UR8, c[0x0][0x638] ;  /* 0x00018e0000087ab9 */ /* 0x000fc80000000800 */
[----:B------:R-:W-:Y:S01]  /*11d80*/  IMAD.MOV R3, RZ, RZ, -R2 ;  /* 0x000000ffff037224 */ /* 0x000fe200078e0a02 */
[----:B------:R-:W-:Y:S01]  /*11d90*/  PLOP3.LUT P0, PT, PT, PT, UP0, 0x40, 0x0 ;  /* 0x000000000000781c */ /* 0x000fe20003f0e808 */
[----:B------:R-:W-:Y:S01]  /*11da0*/  IMAD R4, R2, UR5, R13 ;  /* 0x0000000502047c24 */ /* 0x000fe2000f8e020d */
[----:B------:R-:W-:Y:S01]  /*11db0*/  PLOP3.LUT P1, PT, PT, PT, UP0, 0x40, 0x0 ;  /* 0x000000000000781c */ /* 0x000fe20003f2e808 */
[----:B------:R-:W-:Y:S01]  /*11dc0*/  IMAD R14, R3, UR8, R14 ;  /* 0x00000008030e7c24 */ /* 0x000fe2000f8e020e */
[----:B------:R-:W-:Y:S01]  /*11dd0*/  ULDC UR8, c[0x0][0x610] ;  /* 0x0001840000087ab9 */ /* 0x000fe20000000800 */
[----:B------:R-:W-:Y:S01]  /*11de0*/  LOP3.LUT R3, R12, UR4, RZ, 0xc0, !PT ;  /* 0x000000040c037c12 */ /* 0x000fe2000f8ec0ff */
[----:B------:R-:W-:Y:S01]  /*11df0*/  IMAD R9, R4, UR8, R9 ;  /* 0x0000000804097c24 */ /* 0x000fe2000f8e0209 */
[----:B------:R-:W-:-:S03]  /*11e00*/  ULDC UR8, c[0x0][0x600] ;  /* 0x0001800000087ab9 */ /* 0x000fc60000000800 */
[----:B------:R-:W-:Y:S02]  /*11e10*/  IMAD R14, R14, UR8, R3 ;  /* 0x000000080e0e7c24 */ /* 0x000fe4000f8e0203 */
[----:B------:R-:W-:-:S03]  /*11e20*/  IMAD.MOV.U32 R3, RZ, RZ, 0x1 ;  /* 0x00000001ff037424 */ /* 0x000fc600078e00ff */
[----:B------:R-:W-:Y:S02]  /*11e30*/  SEL R2, R14, R9, P0 ;  /* 0x000000090e027207 */ /* 0x000fe40000000000 */
[----:B------:R-:W-:-:S07]  /*11e40*/  SEL R4, R9, R14, P1 ;  /* 0x0000000e09047207 */ /* 0x000fce0000800000 */
.L_x_562:
[----:B------:R-:W-:Y:S05]  /*11e50*/  BSYNC B1 ;  /* 0x0000000000017941 */ /* 0x000fea0003800000 */
.L_x_561:
[----:B------:R-:W-:-:S13]  /*11e60*/  LOP3.LUT P0, RZ, R3, 0xff, RZ, 0xc0, !PT ;  /* 0x000000ff03ff7812 */ /* 0x000fda000780c0ff */
[----:B------:R-:W-:Y:S05]  /*11e70*/  @P0 BRA `(.L_x_565) ;  /* 0xfffffff400040947 */ /* 0x000fea000383ffff */
[----:B------:R-:W-:Y:S05]  /*11e80*/  BSYNC B0 ;  /* 0x0000000000007941 */ /* 0x000fea0003800000 */
.L_x_554:
[----:B------:R-:W-:-:S03]  /*11e90*/  UMOV UR8, 0xffffffff ;  /* 0xffffffff00087882 */ /* 0x000fc60000000000 */
[----:B------:R-:W-:Y:S05]  /*11ea0*/  BRA.DIV UR8, `(.L_x_566) ;  /* 0x0000000608187947 */ /* 0x000fea000b800000 */
[----:B------:R-:W-:-:S13]  /*11eb0*/  ELECT P6, URZ, PT ;  /* 0x00000000003f782f */ /* 0x000fda00038c0000 */
.L_x_580:
[----:B------:R-:W-:Y:S04]  /*11ec0*/  BSSY B0, `(.L_x_567) ;  /* 0x000002c000007945 */ /* 0x000fe80003800000 */
[----:B------:R-:W-:Y:S05]  /*11ed0*/  @!P6 BRA `(.L_x_568) ;  /* 0x0000000000a8e947 */ /* 0x000fea0003800000 */
[----:B------:R-:W-:-:S04]  /*11ee0*/  ULOP3.LUT UR8, UR40, 0x2, URZ, 0xfc, !UPT ;  /* 0x0000000228087892 */ /* 0x000fc8000f8efc3f */
[----:B------:R-:W-:-:S06]  /*11ef0*/  UISETP.NE.AND UP0, UPT, UR8, 0x3, UPT ;  /* 0x000000030800788c */ /* 0x000fcc000bf05270 */
[----:B------:R-:W-:-:S13]  /*11f00*/  PLOP3.LUT P0, PT, PT, PT, UP0, 0x80, 0x0 ;  /* 0x000000000000781c */ /* 0x000fda0003f0f008 */
[----:B------:R-:W-:Y:S05]  /*11f10*/  @!P0 BRA `(.L_x_569) ;  /* 0x0000000000048947 */ /* 0x000fea0003800000 */
[----:B------:R-:W-:Y:S01]  /*11f20*/  BPT.TRAP 0x1 ;  /* 0x000000040000795c */ /* 0x000fe20000300000 */
.L_x_569:
[----:B------:R-:W0:Y:S01]  /*11f30*/  S2R R3, SR_CgaCtaId ;  /* 0x0000000000037919 */ /* 0x000e220000008800 */
[----:B------:R-:W-:-:S04]  /*11f40*/  MOV R2, 0x400 ;  /* 0x0000040000027802 */ /* 0x000fc80000000f00 */
[----:B0-----:R-:W-:Y:S02]  /*11f50*/  LEA R3, R3, R2, 0x18 ;  /* 0x0000000203037211 */ /* 0x001fe400078ec0ff */
[----:B------:R-:W-:-:S03]  /*11f60*/  SHF.L.U32 R2, R0, 0x1f, RZ ;  /* 0x0000001f00027819 */ /* 0x000fc600000006ff */
[----:B------:R-:W-:-:S04]  /*11f70*/  VIADD R3, R3, 0x20 ;  /* 0x0000002003037836 */ /* 0x000fc80000000000 */
[----:B------:R-:W-:-:S04]  /*11f80*/  IMAD R5, R6, 0x8, R3 ;  /* 0x0000000806057824 */ /* 0x000fc800078e0203 */
[----:B------:R-:W0:Y:S02]  /*11f90*/  SYNCS.PHASECHK.TRANS64.TRYWAIT P0, [R5+URZ], R2 ;  /* 0x00000002050075a7 */ /* 0x000e24000800017f */
[----:B0-----:R-:W-:Y:S05]  /*11fa0*/  @!P0 BRA `(.L_x_570) ;  /* 0x0000000000f88947 */ /* 0x001fea0003800000 */
.L_x_581:
[----:B------:R-:W-:-:S05]  /*11fb0*/  VIADD R6, R6, 0x1 ;  /* 0x0000000106067836 */ /* 0x000fca0000000000 */
[----:B------:R-:W-:-:S04]  /*11fc0*/  ISETP.NE.AND P0, PT, R6, 0x4, PT ;  /* 0x000000040600780c */ /* 0x000fc80003f05270 */
[----:B0-----:R-:W-:Y:S02]  /*11fd0*/  SEL R5, RZ, 0x1, P0 ;  /* 0x00000001ff057807 */ /* 0x001fe40000000000 */
[----:B------:R-:W-:Y:S02]  /*11fe0*/  SEL R6, R6, RZ, P0 ;  /* 0x000000ff06067207 */ /* 0x000fe40000000000 */
[----:B------:R-:W-:-:S03]  /*11ff0*/  LOP3.LUT R5, R0, R5, RZ, 0x3c, !PT ;  /* 0x0000000500057212 */ /* 0x000fc600078e3cff */
[----:B------:R-:W-:Y:S01]  /*12000*/  IMAD R7, R6, 0x8, R3 ;  /* 0x0000000806077824 */ /* 0x000fe200078e0203 */
[----:B------:R-:W-:-:S04]  /*12010*/  SHF.L.U32 R0, R5, 0x1f, RZ ;  /* 0x0000001f05007819 */ /* 0x000fc800000006ff */
[----:B------:R-:W0:Y:S02]  /*12020*/  SYNCS.PHASECHK.TRANS64.TRYWAIT P0, [R7+URZ], R0 ;  /* 0x00000000070075a7 */ /* 0x000e24000800017f */
[----:B0-----:R-:W-:Y:S05]  /*12030*/  @!P0 BRA `(.L_x_571) ;  /* 0x0000000000e88947 */ /* 0x001fea0003800000 */
.L_x_582:
[----:B0-----:R-:W-:-:S05]  /*12040*/  VIADD R0, R6, 0x1 ;  /* 0x0000000106007836 */ /* 0x001fca0000000000 */
[----:B------:R-:W-:-:S04]  /*12050*/  ISETP.NE.AND P0, PT, R0, 0x4, PT ;  /* 0x000000040000780c */ /* 0x000fc80003f05270 */
[----:B------:R-:W-:Y:S02]  /*12060*/  SEL R2, RZ, 0x1, P0 ;  /* 0x00000001ff027807 */ /* 0x000fe40000000000 */
[----:B------:R-:W-:Y:S02]  /*12070*/  SEL R4, R0, RZ, P0 ;  /* 0x000000ff00047207 */ /* 0x000fe40000000000 */
[----:B------:R-:W-:-:S03]  /*12080*/  LOP3.LUT R5, R5, R2, RZ, 0x3c, !PT ;  /* 0x0000000205057212 */ /* 0x000fc600078e3cff */
[----:B------:R-:W-:Y:S01]  /*12090*/  IMAD R7, R4, 0x8, R3 ;  /* 0x0000000804077824 */ /* 0x000fe200078e0203 */
[----:B------:R-:W-:-:S04]  /*120a0*/  SHF.L.U32 R0, R5, 0x1f, RZ ;  /* 0x0000001f05007819 */ /* 0x000fc800000006ff */
[----:B------:R-:W0:Y:S02]  /*120b0*/  SYNCS.PHASECHK.TRANS64.TRYWAIT P0, [R7+URZ], R0 ;  /* 0x00000000070075a7 */ /* 0x000e24000800017f */
[----:B0-----:R-:W-:Y:S05]  /*120c0*/  @!P0 BRA `(.L_x_572) ;  /* 0x0000000000d88947 */ /* 0x001fea0003800000 */
.L_x_583:
[----:B0-----:R-:W-:-:S05]  /*120d0*/  VIADD R0, R4, 0x1 ;  /* 0x0000000104007836 */ /* 0x001fca0000000000 */
[----:B------:R-:W-:-:S04]  /*120e0*/  ISETP.NE.AND P0, PT, R0, 0x4, PT ;  /* 0x000000040000780c */ /* 0x000fc80003f05270 */
[----:B------:R-:W-:Y:S02]  /*120f0*/  SEL R2, RZ, 0x1, P0 ;  /* 0x00000001ff027807 */ /* 0x000fe40000000000 */
[----:B------:R-:W-:Y:S02]  /*12100*/  SEL R0, R0, RZ, P0 ;  /* 0x000000ff00007207 */ /* 0x000fe40000000000 */
[----:B------:R-:W-:-:S03]  /*12110*/  LOP3.LUT R2, R5, R2, RZ, 0x3c, !PT ;  /* 0x0000000205027212 */ /* 0x000fc600078e3cff */
[----:B------:R-:W-:Y:S01]  /*12120*/  IMAD R3, R0, 0x8, R3 ;  /* 0x0000000800037824 */ /* 0x000fe200078e0203 */
[----:B------:R-:W-:-:S07]  /*12130*/  SHF.L.U32 R0, R2, 0x1f, RZ ;  /* 0x0000001f02007819 */ /* 0x000fce00000006ff */
.L_x_573:
[----:B0-----:R0:W1:Y:S02]  /*12140*/  SYNCS.PHASECHK.TRANS64.TRYWAIT P0, [R3+URZ], R0 ;  /* 0x00000000030075a7 */ /* 0x001064000800017f */
[----:B-1----:R-:W-:Y:S05]  /*12150*/  @!P0 NANOSLEEP.SYNCS 0x989680 ;  /* 0x009896800000895d */ /* 0x002fea0003900000 */
[----:B------:R-:W1:Y:S02]  /*12160*/  @!P0 SYNCS.PHASECHK.TRANS64 P0, [R3+URZ], R0 ;  /* 0x00000000030085a7 */ /* 0x000e64000800007f */
[----:B-1----:R-:W-:Y:S05]  /*12170*/  @!P0 BRA `(.L_x_573) ;  /* 0xfffffffc00f08947 */ /* 0x002fea000383ffff */
.L_x_568:
[----:B------:R-:W-:Y:S05]  /*12180*/  BSYNC B0 ;  /* 0x0000000000007941 */ /* 0x000fea0003800000 */
.L_x_567:
[----:B------:R-:W-:Y:S05]  /*12190*/  EXIT ;  /* 0x000000000000794d */ /* 0x000fea0003800000 */
.L_x_21:
[----:B--2---:R2:W3:Y:S02]  /*121a0*/  SYNCS.PHASECHK.TRANS64.TRYWAIT P1, [R3+URZ], R2 ;  /* 0x00000002030075a7 */ /* 0x0044e4000802017f */
[----:B---3--:R-:W-:Y:S05]  /*121b0*/  @!P1 NANOSLEEP.SYNCS 0x989680 ;  /* 0x009896800000995d */ /* 0x008fea0003900000 */
[----:B------:R-:W3:Y:S02]  /*121c0*/  @!P1 SYNCS.PHASECHK.TRANS64 P1, [R3+URZ], R2 ;  /* 0x00000002030095a7 */ /* 0x000ee4000802007f */
[----:B---3--:R-:W-:Y:S05]  /*121d0*/  @!P1 BRA `(.L_x_21) ;  /* 0xfffffffc00f09947 */ /* 0x008fea000383ffff */
[----:B------:R-:W-:Y:S05]  /*121e0*/  BRA `(.L_x_20) ;  /* 0xfffffef4002c7947 */ /* 0x000fea000383ffff */
.L_x_26:
[----:B-1----:R1:W2:Y:S02]  /*121f0*/  SYNCS.PHASECHK.TRANS64.TRYWAIT P1, [R5+URZ], R6 ;  /* 0x00000006050075a7 */ /* 0x0022a4000802017f */
[----:B--2---:R-:W-:Y:S05]  /*12200*/  @!P1 NANOSLEEP.SYNCS 0x989680 ;  /* 0x009896800000995d */ /* 0x004fea0003900000 */
[----:B------:R-:W2:Y:S02]  /*12210*/  @!P1 SYNCS.PHASECHK.TRANS64 P1, [R5+URZ], R6 ;  /* 0x00000006050095a7 */ /* 0x000ea4000802007f */
[----:B--2---:R-:W-:Y:S05]  /*12220*/  @!P1 BRA `(.L_x_26) ;  /* 0xfffffffc00f09947 */ /* 0x004fea000383ffff */
[----:B------:R-:W-:Y:S05]  /*12230*/  BRA `(.L_x_25) ;  /* 0xfffffef800d07947 */ /* 0x000fea000383ffff */
.L_x_555:
[----:B------:R-:W-:Y:S01]  /*12240*/  BSSY B1, `(.L_x_574) ;  /* 0x0000006000017945 */ /* 0x000fe20003800000 */
[----:B------:R-:W-:-:S07]  /*12250*/  IMAD.MOV.U32 R15, RZ, RZ, -0x1 ;  /* 0xffffffffff0f7424 */ /* 0x000fce00078e00ff */
[----:B------:R-:W-:Y:S05]  /*12260*/  WARPSYNC.COLLECTIVE R15, `(.L_x_575) ;  /* 0x000000000f0c7348 */ /* 0x000fea0003c00000 */
[----:B------:R-:W-:Y:S02]  /*12270*/  ELECT P6, UR62, PT ;  /* 0x00000000003e782f */ /* 0x000fe400038c0000 */
[----:B------:R-:W-:Y:S01]  /*12280*/  MOV R14, UR62 ;  /* 0x0000003e000e7c02 */ /* 0x000fe20008000f00 */
[----:B------:R-:W-:Y:S10]  /*12290*/  ENDCOLLECTIVE ;  /* 0x000000000000791b */ /* 0x000ff40003800000 */
.L_x_575:
[----:B------:R-:W-:Y:S05]  /*122a0*/  BSYNC B1 ;  /* 0x0000000000017941 */ /* 0x000fea0003800000 */
.L_x_574:
[----:B------:R-:W-:Y:S05]  /*122b0*/  BRA `(.L_x_576) ;  /* 0xfffffff000007947 */ /* 0x000fea000383ffff */
.L_x_558:
[----:B0-----:R0:W1:Y:S02]  /*122c0*/  SYNCS.PHASECHK.TRANS64.TRYWAIT P0, [R12+URZ+0x20], R9 ;  /* 0x000020090c0075a7 */ /* 0x001064000800017f */
[----:B-1----:R-:W-:Y:S05]  /*122d0*/  @!P0 NANOSLEEP.SYNCS 0x989680 ;  /* 0x009896800000895d */ /* 0x002fea0003900000 */
[----:B------:R-:W1:Y:S02]  /*122e0*/  @!P0 SYNCS.PHASECHK.TRANS64 P0, [R12+URZ+0x20], R9 ;  /* 0x000020090c0085a7 */ /* 0x000e64000800007f */
[----:B-1----:R-:W-:Y:S05]  /*122f0*/  @!P0 BRA `(.L_x_558) ;  /* 0xfffffffc00f08947 */ /* 0x002fea000383ffff */
[----:B------:R-:W-:Y:S05]  /*12300*/  BRA `(.L_x_577) ;  /* 0xfffffff000407947 */ /* 0x000fea000383ffff */
.L_x_566:
[----:B------:R-:W-:Y:S01]  /*12310*/  BSSY B0, `(.L_x_578) ;  /* 0x0000006000007945 */ /* 0x000fe20003800000 */
[----:B------:R-:W-:-:S07]  /*12320*/  IMAD.MOV.U32 R15, RZ, RZ, -0x1 ;  /* 0xffffffffff0f7424 */ /* 0x000fce00078e00ff */
[----:B------:R-:W-:Y:S05]  /*12330*/  WARPSYNC.COLLECTIVE R15, `(.L_x_579) ;  /* 0x000000000f0c7348 */ /* 0x000fea0003c00000 */
[----:B------:R-:W-:Y:S02]  /*12340*/  ELECT P6, UR62, PT ;  /* 0x00000000003e782f */ /* 0x000fe400038c0000 */
[----:B------:R-:W-:Y:S01]  /*12350*/  MOV R14, UR62 ;  /* 0x0000003e000e7c02 */ /* 0x000fe20008000f00 */
[----:B------:R-:W-:Y:S10]  /*12360*/  ENDCOLLECTIVE ;  /* 0x000000000000791b */ /* 0x000ff40003800000 */
.L_x_579:
[----:B------:R-:W-:Y:S05]  /*12370*/  BSYNC B0 ;  /* 0x0000000000007941 */ /* 0x000fea0003800000 */
.L_x_578:
[----:B------:R-:W-:Y:S05]  /*12380*/  BRA `(.L_x_580) ;  /* 0xfffffff800cc7947 */ /* 0x000fea000383ffff */
.L_x_570:
[----:B0-----:R0:W1:Y:S02]  /*12390*/  SYNCS.PHASECHK.TRANS64.TRYWAIT P0, [R5+URZ], R2 ;  /* 0x00000002050075a7 */ /* 0x001064000800017f */
[----:B-1----:R-:W-:Y:S05]  /*123a0*/  @!P0 NANOSLEEP.SYNCS 0x989680 ;  /* 0x009896800000895d */ /* 0x002fea0003900000 */
[----:B------:R-:W1:Y:S02]  /*123b0*/  @!P0 SYNCS.PHASECHK.TRANS64 P0, [R5+URZ], R2 ;  /* 0x00000002050085a7 */ /* 0x000e64000800007f */
[----:B-1----:R-:W-:Y:S05]  /*123c0*/  @!P0 BRA `(.L_x_570) ;  /* 0xfffffffc00f08947 */ /* 0x002fea000383ffff */
[----:B------:R-:W-:Y:S05]  /*123d0*/  BRA `(.L_x_581) ;  /* 0xfffffff800f47947 */ /* 0x000fea000383ffff */
.L_x_571:
[----:B0-----:R0:W1:Y:S02]  /*123e0*/  SYNCS.PHASECHK.TRANS64.TRYWAIT P0, [R7+URZ], R0 ;  /* 0x00000000070075a7 */ /* 0x001064000800017f */
[----:B-1----:R-:W-:Y:S05]  /*123f0*/  @!P0 NANOSLEEP.SYNCS 0x989680 ;  /* 0x009896800000895d */ /* 0x002fea0003900000 */
[----:B------:R-:W1:Y:S02]  /*12400*/  @!P0 SYNCS.PHASECHK.TRANS64 P0, [R7+URZ], R0 ;  /* 0x00000000070085a7 */ /* 0x000e64000800007f */
[----:B-1----:R-:W-:Y:S05]  /*12410*/  @!P0 BRA `(.L_x_571) ;  /* 0xfffffffc00f08947 */ /* 0x002fea000383ffff */
[----:B------:R-:W-:Y:S05]  /*12420*/  BRA `(.L_x_582) ;  /* 0xfffffffc00047947 */ /* 0x000fea000383ffff */
.L_x_572:
[----:B0-----:R0:W1:Y:S02]  /*12430*/  SYNCS.PHASECHK.TRANS64.TRYWAIT P0, [R7+URZ], R0 ;  /* 0x00000000070075a7 */ /* 0x001064000800017f */
[----:B-1----:R-:W-:Y:S05]  /*12440*/  @!P0 NANOSLEEP.SYNCS 0x989680 ;  /* 0x009896800000895d */ /* 0x002fea0003900000 */
[----:B------:R-:W1:Y:S02]  /*12450*/  @!P0 SYNCS.PHASECHK.TRANS64 P0, [R7+URZ], R0 ;  /* 0x00000000070085a7 */ /* 0x000e64000800007f */
[----:B-1----:R-:W-:Y:S05]  /*12460*/  @!P0 BRA `(.L_x_572) ;  /* 0xfffffffc00f08947 */ /* 0x002fea000383ffff */
[----:B------:R-:W-:Y:S05]  /*12470*/  BRA `(.L_x_583) ;  /* 0xfffffffc00147947 */ /* 0x000fea000383ffff */
.L_x_584:
[----:B------:R-:W-:-:S00]  /*12480*/  BRA `(.L_x_584) ;  /* 0xfffffffc00fc7947 */ /* 0x000fc0000383ffff */
[----:B------:R-:W-:-:S00]  /*12490*/  NOP ;  /* 0x0000000000007918 */ /* 0x000fc00000000000 */
        /* <DEDUP_REMOVED lines=14> */
.L_x_585:


//--------------------- .nv.global.init           --------------------------
	.section	.nv.global.init,"aw",@progbits
.nv.global.init:
	.type		$str$22,@object
	.size		$str$22,($str$23 - $str$22)
$str$22:
        /*0000*/ 	.byte	0x6b, 0x5f, 0x74, 0x69, 0x6c, 0x65, 0x5f, 0x63, 0x6f, 0x75, 0x6e, 0x74, 0x20, 0x3e, 0x3d, 0x20
        /*0010*/ 	.byte	0x31, 0x00
	.type		$str$23,@object
	.size		$str$23,(__unnamed_1 - $str$23)
$str$23:
        /*0012*/ 	.byte	0x2f, 0x74, 0x6d, 0x70, 0x2f, 0x63, 0x75, 0x74, 0x6c, 0x61, 0x73, 0x73, 0x5f, 0x73, 0x77, 0x65
        /*0022*/ 	.byte	0x65, 0x70, 0x5f, 0x73, 0x72, 0x63, 0x2f, 0x69, 0x6e, 0x63, 0x6c, 0x75, 0x64, 0x65, 0x2f, 0x63
        /*0032*/ 	.byte	0x75, 0x74, 0x6c, 0x61, 0x73, 0x73, 0x2f, 0x67, 0x65, 0x6d, 0x6d, 0x2f, 0x63, 0x6f, 0x6c, 0x6c
        /*0042*/ 	.byte	0x65, 0x63, 0x74, 0x69, 0x76, 0x65, 0x2f, 0x73, 0x6d, 0x39, 0x30, 0x5f, 0x6d, 0x6d, 0x61, 0x5f
        /*0052*/ 	.byte	0x74, 0x6d, 0x61, 0x5f, 0x67, 0x6d, 0x6d, 0x61, 0x5f, 0x73, 0x73, 0x5f, 0x77, 0x61, 0x72, 0x70
        /*0062*/ 	.byte	0x73, 0x70, 0x65, 0x63, 0x69, 0x61, 0x6c, 0x69, 0x7a, 0x65, 0x64, 0x2e, 0x68, 0x70, 0x70, 0x00
	.type		__unnamed_1,@object
	.size		__unnamed_1,(.L_0 - __unnamed_1)
__unnamed_1:
        /* <DEDUP_REMOVED lines=174> */
.L_0:


//--------------------- .nv.shared._ZN7cutlass13device_kernelINS_4gemm6kernel13GemmUniversalIN4cute5tupleIJiiiiEEENS1_10collective13CollectiveMmaINS1_34MainloopSm90TmaGmmaWarpSpecializedILi4ENS5_IJNS4_1CILi1EEENSA_ILi2EEESB_EEENS1_35KernelTmaWarpSpecializedCooperativeEEENS5_IJNSA_ILi256EEESG_NSA_ILi32EEEEEEaNS5_IJlSB_lEEEaSJ_NS4_8TiledMMAINS4_8MMA_AtomIJNS4_4SM904GMMA27MMA_64x256x32_S32S8S8_SS_TNEEEENS4_6LayoutINS5_IJSC_SB_SB_EEENS5_IJSB_NSA_ILi0EEESS_EEEEENS5_IJNS4_10UnderscoreESV_SV_EEEEENS4_23SM90_TMA_LOAD_MULTICASTENS4_14ComposedLayoutINS4_7SwizzleILi1ELi4ELi3EEENS4_18smem_ptr_flag_bitsILi8EEENSQ_INS5_IJNSA_ILi8EEESH_EEENS5_IJSH_SB_EEEEEEEvNS4_8identityENS4_13SM90_TMA_LOADES18_vS19_EENS_8epilogue10collective6detail29Sm90TmaWarpSpecializedAdapterINS1D_15DefaultEpilogueIaSJ_SJ_NS1C_6thread17LinearCombinationIaLi1EiiLNS1H_9ScaleType4KindE0ELNS_15FloatRoundStyleE2EaEENS1_15EpilogueDefaultEEEEEvvEEEEvNT_6ParamsE --------------------------
	.section	.nv.shared._ZN7cutlass13device_kernelINS_4gemm6kernel13GemmUniversalIN4cute5tupleIJiiiiEEENS1_10collective13CollectiveMmaINS1_34MainloopSm90TmaGmmaWarpSpecializedILi4ENS5_IJNS4_1CILi1EEENSA_ILi2EEESB_EEENS1_35KernelTmaWarpSpecializedCooperativeEEENS5_IJNSA_ILi256EEESG_NSA_ILi32EEEEEEaNS5_IJlSB_lEEEaSJ_NS4_8TiledMMAINS4_8MMA_AtomIJNS4_4SM904GMMA27MMA_64x256x32_S32S8S8_SS_TNEEEENS4_6LayoutINS5_IJSC_SB_SB_EEENS5_IJSB_NSA_ILi0EEESS_EEEEENS5_IJNS4_10UnderscoreESV_SV_EEEEENS4_23SM90_TMA_LOAD_MULTICASTENS4_14ComposedLayoutINS4_7SwizzleILi1ELi4ELi3EEENS4_18smem_ptr_flag_bitsILi8EEENSQ_INS5_IJNSA_ILi8EEESH_EEENS5_IJSH_SB_EEEEEEEvNS4_8identityENS4_13SM90_TMA_LOADES18_vS19_EENS_8epilogue10collective6detail29Sm90TmaWarpSpecializedAdapterINS1D_15DefaultEpilogueIaSJ_SJ_NS1C_6thread17LinearCombinationIaLi1EiiLNS1H_9ScaleType4KindE0ELNS_15FloatRoundStyleE2EaEENS1_15EpilogueDefaultEEEEEvvEEEEvNT_6ParamsE,"aw",@nobits
	.sectionflags	@""
	.align	16
	.zero		1024


//--------------------- .nv.shared.reserved.0     --------------------------
	.section	.nv.shared.reserved.0,"aw",@nobits
	.weak		__nv_reservedSMEM_offset_0_alias
	.size		__nv_reservedSMEM_offset_0_alias, 0, 0
	.other		__nv_reservedSMEM_offset_0_alias,@"STO_CUDA_RESERVED_SHARED STV_DEFAULT"
__nv_reservedSMEM_offset_0_alias:
	.zero		0


//--------------------- .nv.global                --------------------------
	.section	.nv.global,"aw",@nobits
.nv.global:
	.type		_ZN39_INTERNAL_99da1e09_4_k_cu_406ef405_65594cute1_E,@object
	.size		_ZN39_INTERNAL_99da1e09_4_k_cu_406ef405_65594cute1_E,(_ZN39_INTERNAL_99da1e09_4_k_cu_406ef405_65594cuda3std3__45__cpo6cbeginE - _ZN39_INTERNAL_99da1e09_4_k_cu_406ef405_65594cute1_E)
_ZN39_INTERNAL_99da1e09_4_k_cu_406ef405_65594cute1_E:
	.zero		1
	.type		_ZN39_INTERNAL_99da1e09_4_k_cu_406ef405_65594cuda3std3__45__cpo6cbeginE,@object
	.size		_ZN39_INTERNAL_99da1e09_4_k_cu_406ef405_65594cuda3std3__45__cpo6cbeginE,(_ZN39_INTERNAL_99da1e09_4_k_cu_406ef405_65594cuda3std3__48in_placeE - _ZN39_INTERNAL_99da1e09_4_k_cu_406ef405_65594cuda3std3__45__cpo6cbeginE)
_ZN39_INTERNAL_99da1e09_4_k_cu_406ef405_65594cuda3std3__45__cpo6cbeginE:
	.zero		1
	.type		_ZN39_INTERNAL_99da1e09_4_k_cu_406ef405_65594cuda3std3__48in_placeE,@object
	.size		_ZN39_INTERNAL_99da1e09_4_k_cu_406ef405_65594cuda3std3__48in_placeE,(_ZN39_INTERNAL_99da1e09_4_k_cu_406ef405_65594cuda3std6ranges3__45__cpo9iter_moveE - _ZN39_INTERNAL_99da1e09_4_k_cu_406ef405_65594cuda3std3__48in_placeE)
_ZN39_INTERNAL_99da1e09_4_k_cu_406ef405_65594cuda3std3__48in_placeE:
	.zero		1
	.type		_ZN39_INTERNAL_99da1e09_4_k_cu_406ef405_65594cuda3std6ranges3__45__cpo9iter_moveE,@object
	.size		_ZN39_INTERNAL_99da1e09_4_k_cu_406ef405_65594cuda3std6ranges3__45__cpo9iter_moveE,(_ZN39_INTERNAL_99da1e09_4_k_cu_406ef405_65594cuda3std3__45__cpo5beginE - _ZN39_INTERNAL_99da1e09_4_k_cu_406ef405_65594cuda3std6ranges3__45__cpo9iter_moveE)
_ZN39_INTERNAL_99da1e09_4_k_cu_406ef405_65594cuda3std6ranges3__45__cpo9iter_moveE:
	.zero		1
	.type		_ZN39_INTERNAL_99da1e09_4_k_cu_406ef405_65594cuda3std3__45__cpo5beginE,@object
	.size		_ZN39_INTERNAL_99da1e09_4_k_cu_406ef405_65594cuda3std3__45__cpo5beginE,(_ZN39_INTERNAL_99da1e09_4_k_cu_406ef405_65594cuda3std3__441_GLOBAL__N__99da1e09_4_k_cu_406ef405_65596ignoreE - _ZN39_INTERNAL_99da1e09_4_k_cu_406ef405_65594cuda3std3__45__cpo5beginE)
_ZN39_INTERNAL_99da1e09_4_k_cu_406ef405_65594cuda3std3__45__cpo5beginE:
	.zero		1
	.type		_ZN39_INTERNAL_99da1e09_4_k_cu_406ef405_65594cuda3std3__441_GLOBAL__N__99da1e09_4_k_cu_406ef405_65596ignoreE,@object
	.size		_ZN39_INTERNAL_99da1e09_4_k_cu_406ef405_65594cuda3std3__441_GLOBAL__N__99da1e09_4_k_cu_406ef405_65596ignoreE,(_ZN39_INTERNAL_99da1e09_4_k_cu_406ef405_65594cute7productE - _ZN39_INTERNAL_99da1e09_4_k_cu_406ef405_65594cuda3std3__441_GLOBAL__N__99da1e09_4_k_cu_406ef405_65596ignoreE)
_ZN39_INTERNAL_99da1e09_4_k_cu_406ef405_65594cuda3std3__441_GLOBAL__N__99da1e09_4_k_cu_406ef405_65596ignoreE:
	.zero		1
	.type		_ZN39_INTERNAL_99da1e09_4_k_cu_406ef405_65594cute7productE,@object
	.size		_ZN39_INTERNAL_99da1e09_4_k_cu_406ef405_65594cute7productE,(_ZN39_INTERNAL_99da1e09_4_k_cu_406ef405_65594cuda3std3__45__cpo3endE - _ZN39_INTERNAL_99da1e09_4_k_cu_406ef405_65594cute7productE)
_ZN39_INTERNAL_99da1e09_4_k_cu_406ef405_65594cute7productE:
	.zero		1
	.type		_ZN39_INTERNAL_99da1e09_4_k_cu_406ef405_65594cuda3std3__45__cpo3endE,@object
	.size		_ZN39_INTERNAL_99da1e09_4_k_cu_406ef405_65594cuda3std3__45__cpo3endE,(_ZN39_INTERNAL_99da1e09_4_k_cu_406ef405_65594cuda3std3__419piecewise_constructE - _ZN39_INTERNAL_99da1e09_4_k_cu_406ef405_65594cuda3std3__45__cpo3endE)
_ZN39_INTERNAL_99da1e09_4_k_cu_406ef405_65594cuda3std3__45__cpo3endE:
	.zero		1
	.type		_ZN39_INTERNAL_99da1e09_4_k_cu_406ef405_65594cuda3std3__419piecewise_constructE,@object
	.size		_ZN39_INTERNAL_99da1e09_4_k_cu_406ef405_65594cuda3std3__419piecewise_constructE,(_ZN39_INTERNAL_99da1e09_4_k_cu_406ef405_65594cuda3std3__45__cpo4cendE - _ZN39_INTERNAL_99da1e09_4_k_cu_406ef405_65594cuda3std3__419piecewise_constructE)
_ZN39_INTERNAL_99da1e09_4_k_cu_406ef405_65594cuda3std3__419piecewise_constructE:
	.zero		1
	.type		_ZN39_INTERNAL_99da1e09_4_k_cu_406ef405_65594cuda3std3__45__cpo4cendE,@object
	.size		_ZN39_INTERNAL_99da1e09_4_k_cu_406ef405_65594cuda3std3__45__cpo4cendE,(_ZN39_INTERNAL_99da1e09_4_k_cu_406ef405_65594cuda3std6ranges3__45__cpo4swapE - _ZN39_INTERNAL_99da1e09_4_k_cu_406ef405_65594cuda3std3__45__cpo4cendE)
_ZN39_INTERNAL_99da1e09_4_k_cu_406ef405_65594cuda3std3__45__cpo4cendE:
	.zero		1
	.type		_ZN39_INTERNAL_99da1e09_4_k_cu_406ef405_65594cuda3std6ranges3__45__cpo4swapE,@object
	.size		_ZN39_INTERNAL_99da1e09_4_k_cu_406ef405_65594cuda3std6ranges3__45__cpo4swapE,(.L_8 - _ZN39_INTERNAL_99da1e09_4_k_cu_406ef405_65594cuda3std6ranges3__45__cpo4swapE)
_ZN39_INTERNAL_99da1e09_4_k_cu_406ef405_65594cuda3std6ranges3__45__cpo4swapE:
	.zero		1
.L_8:


//--------------------- .nv.constant0._ZN7cutlass13device_kernelINS_4gemm6kernel13GemmUniversalIN4cute5tupleIJiiiiEEENS1_10collective13CollectiveMmaINS1_34MainloopSm90TmaGmmaWarpSpecializedILi4ENS5_IJNS4_1CILi1EEENSA_ILi2EEESB_EEENS1_35KernelTmaWarpSpecializedCooperativeEEENS5_IJNSA_ILi256EEESG_NSA_ILi32EEEEEEaNS5_IJlSB_lEEEaSJ_NS4_8TiledMMAINS4_8MMA_AtomIJNS4_4SM904GMMA27MMA_64x256x32_S32S8S8_SS_TNEEEENS4_6LayoutINS5_IJSC_SB_SB_EEENS5_IJSB_NSA_ILi0EEESS_EEEEENS5_IJNS4_10UnderscoreESV_SV_EEEEENS4_23SM90_TMA_LOAD_MULTICASTENS4_14ComposedLayoutINS4_7SwizzleILi1ELi4ELi3EEENS4_18smem_ptr_flag_bitsILi8EEENSQ_INS5_IJNSA_ILi8EEESH_EEENS5_IJSH_SB_EEEEEEEvNS4_8identityENS4_13SM90_TMA_LOADES18_vS19_EENS_8epilogue10collective6detail29Sm90TmaWarpSpecializedAdapterINS1D_15DefaultEpilogueIaSJ_SJ_NS1C_6thread17LinearCombinationIaLi1EiiLNS1H_9ScaleType4KindE0ELNS_15FloatRoundStyleE2EaEENS1_15EpilogueDefaultEEEEEvvEEEEvNT_6ParamsE --------------------------
	.section	.nv.constant0._ZN7cutlass13device_kernelINS_4gemm6kernel13GemmUniversalIN4cute5tupleIJiiiiEEENS1_10collective13CollectiveMmaINS1_34MainloopSm90TmaGmmaWarpSpecializedILi4ENS5_IJNS4_1CILi1EEENSA_ILi2EEESB_EEENS1_35KernelTmaWarpSpecializedCooperativeEEENS5_IJNSA_ILi256EEESG_NSA_ILi32EEEEEEaNS5_IJlSB_lEEEaSJ_NS4_8TiledMMAINS4_8MMA_AtomIJNS4_4SM904GMMA27MMA_64x256x32_S32S8S8_SS_TNEEEENS4_6LayoutINS5_IJSC_SB_SB_EEENS5_IJSB_NSA_ILi0EEESS_EEEEENS5_IJNS4_10UnderscoreESV_SV_EEEEENS4_23SM90_TMA_LOAD_MULTICASTENS4_14ComposedLayoutINS4_7SwizzleILi1ELi4ELi3EEENS4_18smem_ptr_flag_bitsILi8EEENSQ_INS5_IJNSA_ILi8EEESH_EEENS5_IJSH_SB_EEEEEEEvNS4_8identityENS4_13SM90_TMA_LOADES18_vS19_EENS_8epilogue10collective6detail29Sm90TmaWarpSpecializedAdapterINS1D_15DefaultEpilogueIaSJ_SJ_NS1C_6thread17LinearCombinationIaLi1EiiLNS1H_9ScaleType4KindE0ELNS_15FloatRoundStyleE2EaEENS1_15EpilogueDefaultEEEEEvvEEEEvNT_6ParamsE,"a",@progbits
	.sectionflags	@""
	.align	4
.nv.constant0._ZN7cutlass13device_kernelINS_4gemm6kernel13GemmUniversalIN4cute5tupleIJiiiiEEENS1_10collective13CollectiveMmaINS1_34MainloopSm90TmaGmmaWarpSpecializedILi4ENS5_IJNS4_1CILi1EEENSA_ILi2EEESB_EEENS1_35KernelTmaWarpSpecializedCooperativeEEENS5_IJNSA_ILi256EEESG_NSA_ILi32EEEEEEaNS5_IJlSB_lEEEaSJ_NS4_8TiledMMAINS4_8MMA_AtomIJNS4_4SM904GMMA27MMA_64x256x32_S32S8S8_SS_TNEEEENS4_6LayoutINS5_IJSC_SB_SB_EEENS5_IJSB_NSA_ILi0EEESS_EEEEENS5_IJNS4_10UnderscoreESV_SV_EEEEENS4_23SM90_TMA_LOAD_MULTICASTENS4_14ComposedLayoutINS4_7SwizzleILi1ELi4ELi3EEENS4_18smem_ptr_flag_bitsILi8EEENSQ_INS5_IJNSA_ILi8EEESH_EEENS5_IJSH_SB_EEEEEEEvNS4_8identityENS4_13SM90_TMA_LOADES18_vS19_EENS_8epilogue10collective6detail29Sm90TmaWarpSpecializedAdapterINS1D_15DefaultEpilogueIaSJ_SJ_NS1C_6thread17LinearCombinationIaLi1EiiLNS1H_9ScaleType4KindE0ELNS_15FloatRoundStyleE2EaEENS1_15EpilogueDefaultEEEEEvvEEEEvNT_6ParamsE:
	.zero		1664


//--------------------- SYMBOLS --------------------------

	.type		.nv.reservedSmem.offset0,@object
	.size		.nv.reservedSmem.offset0,0x4
	.type		__assertfail,@function
